	.target	sm_103a

	.elftype	@"ET_EXEC"


//--------------------- .note.nv.tkinfo           --------------------------
	.section	.note.nv.tkinfo,"",@"SHT_NOTE"
	.sectionflags	@"SHF_NOTE_NV_TKINFO"
	.tkinfo
        /*0018*/ 	.word	0x00000002
        /*0030*/ 	.string	""
        /*0030*/ 	.string	"ptxas"
        /*0030*/ 	.string	"Cuda compilation tools, release 13.0, V13.0.88"
        /*0030*/ 	.string	"Build cuda_13.0.r13.0/compiler.36424714_0"
        /*0030*/ 	.string	"-arch sm_103a -m 64 "



//--------------------- .note.nv.cuinfo           --------------------------
	.section	.note.nv.cuinfo,"",@"SHT_NOTE"
	.sectionflags	@"SHF_NOTE_NV_CUINFO"
        /*0018*/ 	.short	0x0002
        /*001a*/ 	.short	0x0067
        /*001c*/ 	.short	0x0082
	.zero		2


//--------------------- .nv.info                  --------------------------
	.section	.nv.info,"",@"SHT_CUDA_INFO"
	.align	4


	//----- nvinfo : EIATTR_REGCOUNT
	.align		4
        /*0000*/ 	.byte	0x04, 0x2f
        /*0002*/ 	.short	(.L_12 - .L_11)
	.align		4
.L_11:
        /*0004*/ 	.word	index@(_ZN7cutlass13device_kernelIN5flash19enable_sm80_to_sm89INS1_16FlashAttnFwdSm80INS1_25CollectiveMainloopFwdSm80ILi4ELi1ELb0EN4cute5tupleIJNS5_1CILi128EEENS7_ILi48EEENS7_ILi96EEEEEELi96ENS_6half_tEfNS_4arch4Sm80ELb1ELb0ELb0ELb1ELb1ELb1ELb1ELb1EEENS1_21CollectiveEpilogueFwdINS6_IJS8_SA_S9_EEENS6_IJNS7_ILi1EEESI_SI_EEESC_SE_Li128ELb1ELb1ELb1ELb0EEENS1_36VarlenDynamicPersistentTileSchedulerILi128ELi48ELi128ELi128ELb1ELb1ELb0ELb1ELb1ELb1EEEEEEEEEvNT_6ParamsE)
        /*0008*/ 	.word	0x00000004


	//----- nvinfo : EIATTR_FRAME_SIZE
	.align		4
.L_12:
        /*000c*/ 	.byte	0x04, 0x11
        /*000e*/ 	.short	(.L_14 - .L_13)
	.align		4
.L_13:
        /*0010*/ 	.word	index@(_ZN7cutlass13device_kernelIN5flash19enable_sm80_to_sm89INS1_16FlashAttnFwdSm80INS1_25CollectiveMainloopFwdSm80ILi4ELi1ELb0EN4cute5tupleIJNS5_1CILi128EEENS7_ILi48EEENS7_ILi96EEEEEELi96ENS_6half_tEfNS_4arch4Sm80ELb1ELb0ELb0ELb1ELb1ELb1ELb1ELb1EEENS1_21CollectiveEpilogueFwdINS6_IJS8_SA_S9_EEENS6_IJNS7_ILi1EEESI_SI_EEESC_SE_Li128ELb1ELb1ELb1ELb0EEENS1_36VarlenDynamicPersistentTileSchedulerILi128ELi48ELi128ELi128ELb1ELb1ELb0ELb1ELb1ELb1EEEEEEEEEvNT_6ParamsE)
        /*0014*/ 	.word	0x00000000


	//----- nvinfo : EIATTR_REGCOUNT
	.align		4
.L_14:
        /*0018*/ 	.byte	0x04, 0x2f
        /*001a*/ 	.short	(.L_16 - .L_15)
	.align		4
.L_15:
        /*001c*/ 	.word	index@(_ZN7cutlass13device_kernelIN5flash19enable_sm80_to_sm89INS1_16FlashAttnFwdSm80INS1_25CollectiveMainloopFwdSm80ILi4ELi1ELb0EN4cute5tupleIJNS5_1CILi128EEENS7_ILi48EEENS7_ILi96EEEEEELi96ENS_6half_tEfNS_4arch4Sm80ELb1ELb0ELb0ELb1ELb1ELb0ELb1ELb1EEENS1_21CollectiveEpilogueFwdINS6_IJS8_SA_S9_EEENS6_IJNS7_ILi1EEESI_SI_EEESC_SE_Li128ELb1ELb1ELb1ELb0EEENS1_36VarlenDynamicPersistentTileSchedulerILi128ELi48ELi128ELi128ELb1ELb1ELb0ELb1ELb1ELb1EEEEEEEEEvNT_6ParamsE)
        /*0020*/ 	.word	0x00000004


	//----- nvinfo : EIATTR_FRAME_SIZE
	.align		4
.L_16:
        /*0024*/ 	.byte	0x04, 0x11
        /*0026*/ 	.short	(.L_18 - .L_17)
	.align		4
.L_17:
        /*0028*/ 	.word	index@(_ZN7cutlass13device_kernelIN5flash19enable_sm80_to_sm89INS1_16FlashAttnFwdSm80INS1_25CollectiveMainloopFwdSm80ILi4ELi1ELb0EN4cute5tupleIJNS5_1CILi128EEENS7_ILi48EEENS7_ILi96EEEEEELi96ENS_6half_tEfNS_4arch4Sm80ELb1ELb0ELb0ELb1ELb1ELb0ELb1ELb1EEENS1_21CollectiveEpilogueFwdINS6_IJS8_SA_S9_EEENS6_IJNS7_ILi1EEESI_SI_EEESC_SE_Li128ELb1ELb1ELb1ELb0EEENS1_36VarlenDynamicPersistentTileSchedulerILi128ELi48ELi128ELi128ELb1ELb1ELb0ELb1ELb1ELb1EEEEEEEEEvNT_6ParamsE)
        /*002c*/ 	.word	0x00000000


	//----- nvinfo : EIATTR_REGCOUNT
	.align		4
.L_18:
        /*0030*/ 	.byte	0x04, 0x2f
        /*0032*/ 	.short	(.L_20 - .L_19)
	.align		4
.L_19:
        /*0034*/ 	.word	index@(_ZN7cutlass13device_kernelIN5flash19enable_sm80_to_sm89INS1_16FlashAttnFwdSm80INS1_25CollectiveMainloopFwdSm80ILi4ELi1ELb0EN4cute5tupleIJNS5_1CILi128EEENS7_ILi64EEENS7_ILi96EEEEEELi96ENS_6half_tEfNS_4arch4Sm80ELb1ELb0ELb0ELb0ELb1ELb0ELb1ELb1EEENS1_21CollectiveEpilogueFwdINS6_IJS8_SA_S9_EEENS6_IJNS7_ILi1EEESI_SI_EEESC_SE_Li128ELb0ELb1ELb1ELb0EEENS1_30DynamicPersistentTileSchedulerILi128ELi128ELb1ELb1ELb0EEEEEEEEEvNT_6ParamsE)
        /*0038*/ 	.word	0x00000004


	//----- nvinfo : EIATTR_FRAME_SIZE
	.align		4
.L_20:
        /*003c*/ 	.byte	0x04, 0x11
        /*003e*/ 	.short	(.L_22 - .L_21)
	.align		4
.L_21:
        /*0040*/ 	.word	index@(_ZN7cutlass13device_kernelIN5flash19enable_sm80_to_sm89INS1_16FlashAttnFwdSm80INS1_25CollectiveMainloopFwdSm80ILi4ELi1ELb0EN4cute5tupleIJNS5_1CILi128EEENS7_ILi64EEENS7_ILi96EEEEEELi96ENS_6half_tEfNS_4arch4Sm80ELb1ELb0ELb0ELb0ELb1ELb0ELb1ELb1EEENS1_21CollectiveEpilogueFwdINS6_IJS8_SA_S9_EEENS6_IJNS7_ILi1EEESI_SI_EEESC_SE_Li128ELb0ELb1ELb1ELb0EEENS1_30DynamicPersistentTileSchedulerILi128ELi128ELb1ELb1ELb0EEEEEEEEEvNT_6ParamsE)
        /*0044*/ 	.word	0x00000000


	//----- nvinfo : EIATTR_REGCOUNT
	.align		4
.L_22:
        /*0048*/ 	.byte	0x04, 0x2f
        /*004a*/ 	.short	(.L_24 - .L_23)
	.align		4
.L_23:
        /*004c*/ 	.word	index@(_ZN7cutlass13device_kernelIN5flash19enable_sm80_to_sm89INS1_16FlashAttnFwdSm80INS1_25CollectiveMainloopFwdSm80ILi4ELi1ELb0EN4cute5tupleIJNS5_1CILi128EEENS7_ILi48EEENS7_ILi96EEEEEELi96ENS_6half_tEfNS_4arch4Sm80ELb0ELb1ELb0ELb1ELb1ELb1ELb1ELb1EEENS1_21CollectiveEpilogueFwdINS6_IJS8_SA_S9_EEENS6_IJNS7_ILi1EEESI_SI_EEESC_SE_Li128ELb1ELb1ELb1ELb0EEENS1_36VarlenDynamicPersistentTileSchedulerILi128ELi48ELi128ELi128ELb1ELb1ELb0ELb1ELb0ELb1EEEEEEEEEvNT_6ParamsE)
        /*0050*/ 	.word	0x00000004


	//----- nvinfo : EIATTR_FRAME_SIZE
	.align		4
.L_24:
        /*0054*/ 	.byte	0x04, 0x11
        /*0056*/ 	.short	(.L_26 - .L_25)
	.align		4
.L_25:
        /*0058*/ 	.word	index@(_ZN7cutlass13device_kernelIN5flash19enable_sm80_to_sm89INS1_16FlashAttnFwdSm80INS1_25CollectiveMainloopFwdSm80ILi4ELi1ELb0EN4cute5tupleIJNS5_1CILi128EEENS7_ILi48EEENS7_ILi96EEEEEELi96ENS_6half_tEfNS_4arch4Sm80ELb0ELb1ELb0ELb1ELb1ELb1ELb1ELb1EEENS1_21CollectiveEpilogueFwdINS6_IJS8_SA_S9_EEENS6_IJNS7_ILi1EEESI_SI_EEESC_SE_Li128ELb1ELb1ELb1ELb0EEENS1_36VarlenDynamicPersistentTileSchedulerILi128ELi48ELi128ELi128ELb1ELb1ELb0ELb1ELb0ELb1EEEEEEEEEvNT_6ParamsE)
        /*005c*/ 	.word	0x00000000


	//----- nvinfo : EIATTR_REGCOUNT
	.align		4
.L_26:
        /*0060*/ 	.byte	0x04, 0x2f
        /*0062*/ 	.short	(.L_28 - .L_27)
	.align		4
.L_27:
        /*0064*/ 	.word	index@(_ZN7cutlass13device_kernelIN5flash19enable_sm80_to_sm89INS1_16FlashAttnFwdSm80INS1_25CollectiveMainloopFwdSm80ILi4ELi1ELb0EN4cute5tupleIJNS5_1CILi128EEENS7_ILi48EEENS7_ILi96EEEEEELi96ENS_6half_tEfNS_4arch4Sm80ELb0ELb1ELb0ELb1ELb1ELb0ELb1ELb1EEENS1_21CollectiveEpilogueFwdINS6_IJS8_SA_S9_EEENS6_IJNS7_ILi1EEESI_SI_EEESC_SE_Li128ELb1ELb1ELb1ELb0EEENS1_36VarlenDynamicPersistentTileSchedulerILi128ELi48ELi128ELi128ELb1ELb1ELb0ELb1ELb0ELb1EEEEEEEEEvNT_6ParamsE)
        /*0068*/ 	.word	0x00000004


	//----- nvinfo : EIATTR_FRAME_SIZE
	.align		4
.L_28:
        /*006c*/ 	.byte	0x04, 0x11
        /*006e*/ 	.short	(.L_30 - .L_29)
	.align		4
.L_29:
        /*0070*/ 	.word	index@(_ZN7cutlass13device_kernelIN5flash19enable_sm80_to_sm89INS1_16FlashAttnFwdSm80INS1_25CollectiveMainloopFwdSm80ILi4ELi1ELb0EN4cute5tupleIJNS5_1CILi128EEENS7_ILi48EEENS7_ILi96EEEEEELi96ENS_6half_tEfNS_4arch4Sm80ELb0ELb1ELb0ELb1ELb1ELb0ELb1ELb1EEENS1_21CollectiveEpilogueFwdINS6_IJS8_SA_S9_EEENS6_IJNS7_ILi1EEESI_SI_EEESC_SE_Li128ELb1ELb1ELb1ELb0EEENS1_36VarlenDynamicPersistentTileSchedulerILi128ELi48ELi128ELi128ELb1ELb1ELb0ELb1ELb0ELb1EEEEEEEEEvNT_6ParamsE)
        /*0074*/ 	.word	0x00000000


	//----- nvinfo : EIATTR_REGCOUNT
	.align		4
.L_30:
        /*0078*/ 	.byte	0x04, 0x2f
        /*007a*/ 	.short	(.L_32 - .L_31)
	.align		4
.L_31:
        /*007c*/ 	.word	index@(_ZN7cutlass13device_kernelIN5flash19enable_sm80_to_sm89INS1_16FlashAttnFwdSm80INS1_25CollectiveMainloopFwdSm80ILi4ELi1ELb0EN4cute5tupleIJNS5_1CILi128EEENS7_ILi48EEENS7_ILi96EEEEEELi96ENS_6half_tEfNS_4arch4Sm80ELb0ELb1ELb0ELb0ELb1ELb0ELb1ELb1EEENS1_21CollectiveEpilogueFwdINS6_IJS8_SA_S9_EEENS6_IJNS7_ILi1EEESI_SI_EEESC_SE_Li128ELb0ELb1ELb1ELb0EEENS1_19SingleTileSchedulerILb0ELb1ELb1ELi128EEEEEEEEEvNT_6ParamsE)
        /*0080*/ 	.word	0x00000004


	//----- nvinfo : EIATTR_FRAME_SIZE
	.align		4
.L_32:
        /*0084*/ 	.byte	0x04, 0x11
        /*0086*/ 	.short	(.L_34 - .L_33)
	.align		4
.L_33:
        /*0088*/ 	.word	index@(_ZN7cutlass13device_kernelIN5flash19enable_sm80_to_sm89INS1_16FlashAttnFwdSm80INS1_25CollectiveMainloopFwdSm80ILi4ELi1ELb0EN4cute5tupleIJNS5_1CILi128EEENS7_ILi48EEENS7_ILi96EEEEEELi96ENS_6half_tEfNS_4arch4Sm80ELb0ELb1ELb0ELb0ELb1ELb0ELb1ELb1EEENS1_21CollectiveEpilogueFwdINS6_IJS8_SA_S9_EEENS6_IJNS7_ILi1EEESI_SI_EEESC_SE_Li128ELb0ELb1ELb1ELb0EEENS1_19SingleTileSchedulerILb0ELb1ELb1ELi128EEEEEEEEEvNT_6ParamsE)
        /*008c*/ 	.word	0x00000000


	//----- nvinfo : EIATTR_REGCOUNT
	.align		4
.L_34:
        /*0090*/ 	.byte	0x04, 0x2f
        /*0092*/ 	.short	(.L_36 - .L_35)
	.align		4
.L_35:
        /*0094*/ 	.word	index@(_ZN7cutlass13device_kernelIN5flash19enable_sm80_to_sm89INS1_16FlashAttnFwdSm80INS1_25CollectiveMainloopFwdSm80ILi4ELi1ELb0EN4cute5tupleIJNS5_1CILi128EEENS7_ILi48EEENS7_ILi96EEEEEELi96ENS_6half_tEfNS_4arch4Sm80ELb0ELb0ELb0ELb1ELb1ELb1ELb1ELb1EEENS1_21CollectiveEpilogueFwdINS6_IJS8_SA_S9_EEENS6_IJNS7_ILi1EEESI_SI_EEESC_SE_Li128ELb1ELb1ELb1ELb0EEENS1_36VarlenDynamicPersistentTileSchedulerILi128ELi48ELi128ELi128ELb1ELb1ELb0ELb0ELb1ELb1EEEEEEEEEvNT_6ParamsE)
        /*0098*/ 	.word	0x00000004


	//----- nvinfo : EIATTR_FRAME_SIZE
	.align		4
.L_36:
        /*009c*/ 	.byte	0x04, 0x11
        /*009e*/ 	.short	(.L_38 - .L_37)
	.align		4
.L_37:
        /*00a0*/ 	.word	index@(_ZN7cutlass13device_kernelIN5flash19enable_sm80_to_sm89INS1_16FlashAttnFwdSm80INS1_25CollectiveMainloopFwdSm80ILi4ELi1ELb0EN4cute5tupleIJNS5_1CILi128EEENS7_ILi48EEENS7_ILi96EEEEEELi96ENS_6half_tEfNS_4arch4Sm80ELb0ELb0ELb0ELb1ELb1ELb1ELb1ELb1EEENS1_21CollectiveEpilogueFwdINS6_IJS8_SA_S9_EEENS6_IJNS7_ILi1EEESI_SI_EEESC_SE_Li128ELb1ELb1ELb1ELb0EEENS1_36VarlenDynamicPersistentTileSchedulerILi128ELi48ELi128ELi128ELb1ELb1ELb0ELb0ELb1ELb1EEEEEEEEEvNT_6ParamsE)
        /*00a4*/ 	.word	0x00000000


	//----- nvinfo : EIATTR_REGCOUNT
	.align		4
.L_38:
        /*00a8*/ 	.byte	0x04, 0x2f
        /*00aa*/ 	.short	(.L_40 - .L_39)
	.align		4
.L_39:
        /*00ac*/ 	.word	index@(_ZN7cutlass13device_kernelIN5flash19enable_sm80_to_sm89INS1_16FlashAttnFwdSm80INS1_25CollectiveMainloopFwdSm80ILi4ELi1ELb0EN4cute5tupleIJNS5_1CILi128EEENS7_ILi48EEENS7_ILi96EEEEEELi96ENS_6half_tEfNS_4arch4Sm80ELb0ELb0ELb0ELb1ELb1ELb0ELb1ELb1EEENS1_21CollectiveEpilogueFwdINS6_IJS8_SA_S9_EEENS6_IJNS7_ILi1EEESI_SI_EEESC_SE_Li128ELb1ELb1ELb1ELb0EEENS1_36VarlenDynamicPersistentTileSchedulerILi128ELi48ELi128ELi128ELb1ELb1ELb0ELb0ELb1ELb1EEEEEEEEEvNT_6ParamsE)
        /*00b0*/ 	.word	0x00000004


	//----- nvinfo : EIATTR_FRAME_SIZE
	.align		4
.L_40:
        /*00b4*/ 	.byte	0x04, 0x11
        /*00b6*/ 	.short	(.L_42 - .L_41)
	.align		4
.L_41:
        /*00b8*/ 	.word	index@(_ZN7cutlass13device_kernelIN5flash19enable_sm80_to_sm89INS1_16FlashAttnFwdSm80INS1_25CollectiveMainloopFwdSm80ILi4ELi1ELb0EN4cute5tupleIJNS5_1CILi128EEENS7_ILi48EEENS7_ILi96EEEEEELi96ENS_6half_tEfNS_4arch4Sm80ELb0ELb0ELb0ELb1ELb1ELb0ELb1ELb1EEENS1_21CollectiveEpilogueFwdINS6_IJS8_SA_S9_EEENS6_IJNS7_ILi1EEESI_SI_EEESC_SE_Li128ELb1ELb1ELb1ELb0EEENS1_36VarlenDynamicPersistentTileSchedulerILi128ELi48ELi128ELi128ELb1ELb1ELb0ELb0ELb1ELb1EEEEEEEEEvNT_6ParamsE)
        /*00bc*/ 	.word	0x00000000


	//----- nvinfo : EIATTR_REGCOUNT
	.align		4
.L_42:
        /*00c0*/ 	.byte	0x04, 0x2f
        /*00c2*/ 	.short	(.L_44 - .L_43)
	.align		4
.L_43:
        /*00c4*/ 	.word	index@(_ZN7cutlass13device_kernelIN5flash19enable_sm80_to_sm89INS1_16FlashAttnFwdSm80INS1_25CollectiveMainloopFwdSm80ILi4ELi1ELb0EN4cute5tupleIJNS5_1CILi128EEENS7_ILi64EEENS7_ILi96EEEEEELi96ENS_6half_tEfNS_4arch4Sm80ELb0ELb0ELb0ELb0ELb1ELb0ELb1ELb1EEENS1_21CollectiveEpilogueFwdINS6_IJS8_SA_S9_EEENS6_IJNS7_ILi1EEESI_SI_EEESC_SE_Li128ELb0ELb1ELb1ELb0EEENS1_19SingleTileSchedulerILb0ELb1ELb1ELi128EEEEEEEEEvNT_6ParamsE)
        /*00c8*/ 	.word	0x00000004


	//----- nvinfo : EIATTR_FRAME_SIZE
	.align		4
.L_44:
        /*00cc*/ 	.byte	0x04, 0x11
        /*00ce*/ 	.short	(.L_46 - .L_45)
	.align		4
.L_45:
        /*00d0*/ 	.word	index@(_ZN7cutlass13device_kernelIN5flash19enable_sm80_to_sm89INS1_16FlashAttnFwdSm80INS1_25CollectiveMainloopFwdSm80ILi4ELi1ELb0EN4cute5tupleIJNS5_1CILi128EEENS7_ILi64EEENS7_ILi96EEEEEELi96ENS_6half_tEfNS_4arch4Sm80ELb0ELb0ELb0ELb0ELb1ELb0ELb1ELb1EEENS1_21CollectiveEpilogueFwdINS6_IJS8_SA_S9_EEENS6_IJNS7_ILi1EEESI_SI_EEESC_SE_Li128ELb0ELb1ELb1ELb0EEENS1_19SingleTileSchedulerILb0ELb1ELb1ELi128EEEEEEEEEvNT_6ParamsE)
        /*00d4*/ 	.word	0x00000000


	//----- nvinfo : EIATTR_REGCOUNT
	.align		4
.L_46:
        /*00d8*/ 	.byte	0x04, 0x2f
        /*00da*/ 	.short	(.L_48 - .L_47)
	.align		4
.L_47:
        /*00dc*/ 	.word	index@(_ZN7cutlass13device_kernelIN5flash19enable_sm80_to_sm89INS1_16FlashAttnFwdSm80INS1_25CollectiveMainloopFwdSm80ILi4ELi1ELb0EN4cute5tupleIJNS5_1CILi128EEENS7_ILi48EEENS7_ILi96EEEEEELi96ENS_6half_tEfNS_4arch4Sm80ELb1ELb0ELb1ELb1ELb1ELb1ELb1ELb1EEENS1_21CollectiveEpilogueFwdINS6_IJS8_SA_S9_EEENS6_IJNS7_ILi1EEESI_SI_EEESC_SE_Li128ELb1ELb1ELb1ELb0EEENS1_36VarlenDynamicPersistentTileSchedulerILi128ELi48ELi128ELi128ELb1ELb1ELb0ELb1ELb1ELb1EEEEEEEEEvNT_6ParamsE)
        /*00e0*/ 	.word	0x00000004


	//----- nvinfo : EIATTR_FRAME_SIZE
	.align		4
.L_48:
        /*00e4*/ 	.byte	0x04, 0x11
        /*00e6*/ 	.short	(.L_50 - .L_49)
	.align		4
.L_49:
        /*00e8*/ 	.word	index@(_ZN7cutlass13device_kernelIN5flash19enable_sm80_to_sm89INS1_16FlashAttnFwdSm80INS1_25CollectiveMainloopFwdSm80ILi4ELi1ELb0EN4cute5tupleIJNS5_1CILi128EEENS7_ILi48EEENS7_ILi96EEEEEELi96ENS_6half_tEfNS_4arch4Sm80ELb1ELb0ELb1ELb1ELb1ELb1ELb1ELb1EEENS1_21CollectiveEpilogueFwdINS6_IJS8_SA_S9_EEENS6_IJNS7_ILi1EEESI_SI_EEESC_SE_Li128ELb1ELb1ELb1ELb0EEENS1_36VarlenDynamicPersistentTileSchedulerILi128ELi48ELi128ELi128ELb1ELb1ELb0ELb1ELb1ELb1EEEEEEEEEvNT_6ParamsE)
        /*00ec*/ 	.word	0x00000000


	//----- nvinfo : EIATTR_REGCOUNT
	.align		4
.L_50:
        /*00f0*/ 	.byte	0x04, 0x2f
        /*00f2*/ 	.short	(.L_52 - .L_51)
	.align		4
.L_51:
        /*00f4*/ 	.word	index@(_ZN7cutlass13device_kernelIN5flash19enable_sm80_to_sm89INS1_16FlashAttnFwdSm80INS1_25CollectiveMainloopFwdSm80ILi4ELi1ELb0EN4cute5tupleIJNS5_1CILi128EEENS7_ILi48EEENS7_ILi96EEEEEELi96ENS_6half_tEfNS_4arch4Sm80ELb1ELb0ELb1ELb1ELb1ELb0ELb1ELb1EEENS1_21CollectiveEpilogueFwdINS6_IJS8_SA_S9_EEENS6_IJNS7_ILi1EEESI_SI_EEESC_SE_Li128ELb1ELb1ELb1ELb0EEENS1_36VarlenDynamicPersistentTileSchedulerILi128ELi48ELi128ELi128ELb1ELb1ELb0ELb1ELb1ELb1EEEEEEEEEvNT_6ParamsE)
        /*00f8*/ 	.word	0x00000004


	//----- nvinfo : EIATTR_FRAME_SIZE
	.align		4
.L_52:
        /*00fc*/ 	.byte	0x04, 0x11
        /*00fe*/ 	.short	(.L_54 - .L_53)
	.align		4
.L_53:
        /*0100*/ 	.word	index@(_ZN7cutlass13device_kernelIN5flash19enable_sm80_to_sm89INS1_16FlashAttnFwdSm80INS1_25CollectiveMainloopFwdSm80ILi4ELi1ELb0EN4cute5tupleIJNS5_1CILi128EEENS7_ILi48EEENS7_ILi96EEEEEELi96ENS_6half_tEfNS_4arch4Sm80ELb1ELb0ELb1ELb1ELb1ELb0ELb1ELb1EEENS1_21CollectiveEpilogueFwdINS6_IJS8_SA_S9_EEENS6_IJNS7_ILi1EEESI_SI_EEESC_SE_Li128ELb1ELb1ELb1ELb0EEENS1_36VarlenDynamicPersistentTileSchedulerILi128ELi48ELi128ELi128ELb1ELb1ELb0ELb1ELb1ELb1EEEEEEEEEvNT_6ParamsE)
        /*0104*/ 	.word	0x00000000


	//----- nvinfo : EIATTR_REGCOUNT
	.align		4
.L_54:
        /*0108*/ 	.byte	0x04, 0x2f
        /*010a*/ 	.short	(.L_56 - .L_55)
	.align		4
.L_55:
        /*010c*/ 	.word	index@(_ZN7cutlass13device_kernelIN5flash19enable_sm80_to_sm89INS1_16FlashAttnFwdSm80INS1_25CollectiveMainloopFwdSm80ILi4ELi1ELb0EN4cute5tupleIJNS5_1CILi128EEENS7_ILi64EEENS7_ILi96EEEEEELi96ENS_6half_tEfNS_4arch4Sm80ELb1ELb0ELb1ELb0ELb1ELb0ELb1ELb1EEENS1_21CollectiveEpilogueFwdINS6_IJS8_SA_S9_EEENS6_IJNS7_ILi1EEESI_SI_EEESC_SE_Li128ELb0ELb1ELb1ELb0EEENS1_30DynamicPersistentTileSchedulerILi128ELi128ELb1ELb1ELb0EEEEEEEEEvNT_6ParamsE)
        /*0110*/ 	.word	0x00000004


	//----- nvinfo : EIATTR_FRAME_SIZE
	.align		4
.L_56:
        /*0114*/ 	.byte	0x04, 0x11
        /*0116*/ 	.short	(.L_58 - .L_57)
	.align		4
.L_57:
        /*0118*/ 	.word	index@(_ZN7cutlass13device_kernelIN5flash19enable_sm80_to_sm89INS1_16FlashAttnFwdSm80INS1_25CollectiveMainloopFwdSm80ILi4ELi1ELb0EN4cute5tupleIJNS5_1CILi128EEENS7_ILi64EEENS7_ILi96EEEEEELi96ENS_6half_tEfNS_4arch4Sm80ELb1ELb0ELb1ELb0ELb1ELb0ELb1ELb1EEENS1_21CollectiveEpilogueFwdINS6_IJS8_SA_S9_EEENS6_IJNS7_ILi1EEESI_SI_EEESC_SE_Li128ELb0ELb1ELb1ELb0EEENS1_30DynamicPersistentTileSchedulerILi128ELi128ELb1ELb1ELb0EEEEEEEEEvNT_6ParamsE)
        /*011c*/ 	.word	0x00000000


	//----- nvinfo : EIATTR_REGCOUNT
	.align		4
.L_58:
        /*0120*/ 	.byte	0x04, 0x2f
        /*0122*/ 	.short	(.L_60 - .L_59)
	.align		4
.L_59:
        /*0124*/ 	.word	index@(_ZN7cutlass13device_kernelIN5flash19enable_sm80_to_sm89INS1_16FlashAttnFwdSm80INS1_25CollectiveMainloopFwdSm80ILi4ELi1ELb0EN4cute5tupleIJNS5_1CILi128EEENS7_ILi48EEENS7_ILi96EEEEEELi96ENS_6half_tEfNS_4arch4Sm80ELb0ELb1ELb1ELb1ELb1ELb1ELb1ELb1EEENS1_21CollectiveEpilogueFwdINS6_IJS8_SA_S9_EEENS6_IJNS7_ILi1EEESI_SI_EEESC_SE_Li128ELb1ELb1ELb1ELb0EEENS1_36VarlenDynamicPersistentTileSchedulerILi128ELi48ELi128ELi128ELb1ELb1ELb0ELb1ELb0ELb1EEEEEEEEEvNT_6ParamsE)
        /*0128*/ 	.word	0x00000004


	//----- nvinfo : EIATTR_FRAME_SIZE
	.align		4
.L_60:
        /*012c*/ 	.byte	0x04, 0x11
        /*012e*/ 	.short	(.L_62 - .L_61)
	.align		4
.L_61:
        /*0130*/ 	.word	index@(_ZN7cutlass13device_kernelIN5flash19enable_sm80_to_sm89INS1_16FlashAttnFwdSm80INS1_25CollectiveMainloopFwdSm80ILi4ELi1ELb0EN4cute5tupleIJNS5_1CILi128EEENS7_ILi48EEENS7_ILi96EEEEEELi96ENS_6half_tEfNS_4arch4Sm80ELb0ELb1ELb1ELb1ELb1ELb1ELb1ELb1EEENS1_21CollectiveEpilogueFwdINS6_IJS8_SA_S9_EEENS6_IJNS7_ILi1EEESI_SI_EEESC_SE_Li128ELb1ELb1ELb1ELb0EEENS1_36VarlenDynamicPersistentTileSchedulerILi128ELi48ELi128ELi128ELb1ELb1ELb0ELb1ELb0ELb1EEEEEEEEEvNT_6ParamsE)
        /*0134*/ 	.word	0x00000000


	//----- nvinfo : EIATTR_REGCOUNT
	.align		4
.L_62:
        /*0138*/ 	.byte	0x04, 0x2f
        /*013a*/ 	.short	(.L_64 - .L_63)
	.align		4
.L_63:
        /*013c*/ 	.word	index@(_ZN7cutlass13device_kernelIN5flash19enable_sm80_to_sm89INS1_16FlashAttnFwdSm80INS1_25CollectiveMainloopFwdSm80ILi4ELi1ELb0EN4cute5tupleIJNS5_1CILi128EEENS7_ILi48EEENS7_ILi96EEEEEELi96ENS_6half_tEfNS_4arch4Sm80ELb0ELb1ELb1ELb1ELb1ELb0ELb1ELb1EEENS1_21CollectiveEpilogueFwdINS6_IJS8_SA_S9_EEENS6_IJNS7_ILi1EEESI_SI_EEESC_SE_Li128ELb1ELb1ELb1ELb0EEENS1_36VarlenDynamicPersistentTileSchedulerILi128ELi48ELi128ELi128ELb1ELb1ELb0ELb1ELb0ELb1EEEEEEEEEvNT_6ParamsE)
        /*0140*/ 	.word	0x00000004


	//----- nvinfo : EIATTR_FRAME_SIZE
	.align		4
.L_64:
        /*0144*/ 	.byte	0x04, 0x11
        /*0146*/ 	.short	(.L_66 - .L_65)
	.align		4
.L_65:
        /*0148*/ 	.word	index@(_ZN7cutlass13device_kernelIN5flash19enable_sm80_to_sm89INS1_16FlashAttnFwdSm80INS1_25CollectiveMainloopFwdSm80ILi4ELi1ELb0EN4cute5tupleIJNS5_1CILi128EEENS7_ILi48EEENS7_ILi96EEEEEELi96ENS_6half_tEfNS_4arch4Sm80ELb0ELb1ELb1ELb1ELb1ELb0ELb1ELb1EEENS1_21CollectiveEpilogueFwdINS6_IJS8_SA_S9_EEENS6_IJNS7_ILi1EEESI_SI_EEESC_SE_Li128ELb1ELb1ELb1ELb0EEENS1_36VarlenDynamicPersistentTileSchedulerILi128ELi48ELi128ELi128ELb1ELb1ELb0ELb1ELb0ELb1EEEEEEEEEvNT_6ParamsE)
        /*014c*/ 	.word	0x00000000


	//----- nvinfo : EIATTR_REGCOUNT
	.align		4
.L_66:
        /*0150*/ 	.byte	0x04, 0x2f
        /*0152*/ 	.short	(.L_68 - .L_67)
	.align		4
.L_67:
        /*0154*/ 	.word	index@(_ZN7cutlass13device_kernelIN5flash19enable_sm80_to_sm89INS1_16FlashAttnFwdSm80INS1_25CollectiveMainloopFwdSm80ILi4ELi1ELb0EN4cute5tupleIJNS5_1CILi128EEENS7_ILi48EEENS7_ILi96EEEEEELi96ENS_6half_tEfNS_4arch4Sm80ELb0ELb1ELb1ELb0ELb1ELb0ELb1ELb1EEENS1_21CollectiveEpilogueFwdINS6_IJS8_SA_S9_EEENS6_IJNS7_ILi1EEESI_SI_EEESC_SE_Li128ELb0ELb1ELb1ELb0EEENS1_19SingleTileSchedulerILb0ELb1ELb1ELi128EEEEEEEEEvNT_6ParamsE)
        /*0158*/ 	.word	0x00000004


	//----- nvinfo : EIATTR_FRAME_SIZE
	.align		4
.L_68:
        /*015c*/ 	.byte	0x04, 0x11
        /*015e*/ 	.short	(.L_70 - .L_69)
	.align		4
.L_69:
        /*0160*/ 	.word	index@(_ZN7cutlass13device_kernelIN5flash19enable_sm80_to_sm89INS1_16FlashAttnFwdSm80INS1_25CollectiveMainloopFwdSm80ILi4ELi1ELb0EN4cute5tupleIJNS5_1CILi128EEENS7_ILi48EEENS7_ILi96EEEEEELi96ENS_6half_tEfNS_4arch4Sm80ELb0ELb1ELb1ELb0ELb1ELb0ELb1ELb1EEENS1_21CollectiveEpilogueFwdINS6_IJS8_SA_S9_EEENS6_IJNS7_ILi1EEESI_SI_EEESC_SE_Li128ELb0ELb1ELb1ELb0EEENS1_19SingleTileSchedulerILb0ELb1ELb1ELi128EEEEEEEEEvNT_6ParamsE)
        /*0164*/ 	.word	0x00000000


	//----- nvinfo : EIATTR_REGCOUNT
	.align		4
.L_70:
        /*0168*/ 	.byte	0x04, 0x2f
        /*016a*/ 	.short	(.L_72 - .L_71)
	.align		4
.L_71:
        /*016c*/ 	.word	index@(_ZN7cutlass13device_kernelIN5flash19enable_sm80_to_sm89INS1_16FlashAttnFwdSm80INS1_25CollectiveMainloopFwdSm80ILi4ELi1ELb0EN4cute5tupleIJNS5_1CILi128EEENS7_ILi48EEENS7_ILi96EEEEEELi96ENS_6half_tEfNS_4arch4Sm80ELb0ELb0ELb1ELb1ELb1ELb1ELb1ELb1EEENS1_21CollectiveEpilogueFwdINS6_IJS8_SA_S9_EEENS6_IJNS7_ILi1EEESI_SI_EEESC_SE_Li128ELb1ELb1ELb1ELb0EEENS1_36VarlenDynamicPersistentTileSchedulerILi128ELi48ELi128ELi128ELb1ELb1ELb0ELb0ELb1ELb1EEEEEEEEEvNT_6ParamsE)
        /*0170*/ 	.word	0x00000004


	//----- nvinfo : EIATTR_FRAME_SIZE
	.align		4
.L_72:
        /*0174*/ 	.byte	0x04, 0x11
        /*0176*/ 	.short	(.L_74 - .L_73)
	.align		4
.L_73:
        /*0178*/ 	.word	index@(_ZN7cutlass13device_kernelIN5flash19enable_sm80_to_sm89INS1_16FlashAttnFwdSm80INS1_25CollectiveMainloopFwdSm80ILi4ELi1ELb0EN4cute5tupleIJNS5_1CILi128EEENS7_ILi48EEENS7_ILi96EEEEEELi96ENS_6half_tEfNS_4arch4Sm80ELb0ELb0ELb1ELb1ELb1ELb1ELb1ELb1EEENS1_21CollectiveEpilogueFwdINS6_IJS8_SA_S9_EEENS6_IJNS7_ILi1EEESI_SI_EEESC_SE_Li128ELb1ELb1ELb1ELb0EEENS1_36VarlenDynamicPersistentTileSchedulerILi128ELi48ELi128ELi128ELb1ELb1ELb0ELb0ELb1ELb1EEEEEEEEEvNT_6ParamsE)
        /*017c*/ 	.word	0x00000000


	//----- nvinfo : EIATTR_REGCOUNT
	.align		4
.L_74:
        /*0180*/ 	.byte	0x04, 0x2f
        /*0182*/ 	.short	(.L_76 - .L_75)
	.align		4
.L_75:
        /*0184*/ 	.word	index@(_ZN7cutlass13device_kernelIN5flash19enable_sm80_to_sm89INS1_16FlashAttnFwdSm80INS1_25CollectiveMainloopFwdSm80ILi4ELi1ELb0EN4cute5tupleIJNS5_1CILi128EEENS7_ILi48EEENS7_ILi96EEEEEELi96ENS_6half_tEfNS_4arch4Sm80ELb0ELb0ELb1ELb1ELb1ELb0ELb1ELb1EEENS1_21CollectiveEpilogueFwdINS6_IJS8_SA_S9_EEENS6_IJNS7_ILi1EEESI_SI_EEESC_SE_Li128ELb1ELb1ELb1ELb0EEENS1_36VarlenDynamicPersistentTileSchedulerILi128ELi48ELi128ELi128ELb1ELb1ELb0ELb0ELb1ELb1EEEEEEEEEvNT_6ParamsE)
        /*0188*/ 	.word	0x00000004


	//----- nvinfo : EIATTR_FRAME_SIZE
	.align		4
.L_76:
        /*018c*/ 	.byte	0x04, 0x11
        /*018e*/ 	.short	(.L_78 - .L_77)
	.align		4
.L_77:
        /*0190*/ 	.word	index@(_ZN7cutlass13device_kernelIN5flash19enable_sm80_to_sm89INS1_16FlashAttnFwdSm80INS1_25CollectiveMainloopFwdSm80ILi4ELi1ELb0EN4cute5tupleIJNS5_1CILi128EEENS7_ILi48EEENS7_ILi96EEEEEELi96ENS_6half_tEfNS_4arch4Sm80ELb0ELb0ELb1ELb1ELb1ELb0ELb1ELb1EEENS1_21CollectiveEpilogueFwdINS6_IJS8_SA_S9_EEENS6_IJNS7_ILi1EEESI_SI_EEESC_SE_Li128ELb1ELb1ELb1ELb0EEENS1_36VarlenDynamicPersistentTileSchedulerILi128ELi48ELi128ELi128ELb1ELb1ELb0ELb0ELb1ELb1EEEEEEEEEvNT_6ParamsE)
        /*0194*/ 	.word	0x00000000


	//----- nvinfo : EIATTR_REGCOUNT
	.align		4
.L_78:
        /*0198*/ 	.byte	0x04, 0x2f
        /*019a*/ 	.short	(.L_80 - .L_79)
	.align		4
.L_79:
        /*019c*/ 	.word	index@(_ZN7cutlass13device_kernelIN5flash19enable_sm80_to_sm89INS1_16FlashAttnFwdSm80INS1_25CollectiveMainloopFwdSm80ILi4ELi1ELb0EN4cute5tupleIJNS5_1CILi128EEENS7_ILi64EEENS7_ILi96EEEEEELi96ENS_6half_tEfNS_4arch4Sm80ELb0ELb0ELb1ELb0ELb1ELb0ELb1ELb1EEENS1_21CollectiveEpilogueFwdINS6_IJS8_SA_S9_EEENS6_IJNS7_ILi1EEESI_SI_EEESC_SE_Li128ELb0ELb1ELb1ELb0EEENS1_19SingleTileSchedulerILb0ELb1ELb1ELi128EEEEEEEEEvNT_6ParamsE)
        /*01a0*/ 	.word	0x00000004


	//----- nvinfo : EIATTR_FRAME_SIZE
	.align		4
.L_80:
        /*01a4*/ 	.byte	0x04, 0x11
        /*01a6*/ 	.short	(.L_82 - .L_81)
	.align		4
.L_81:
        /*01a8*/ 	.word	index@(_ZN7cutlass13device_kernelIN5flash19enable_sm80_to_sm89INS1_16FlashAttnFwdSm80INS1_25CollectiveMainloopFwdSm80ILi4ELi1ELb0EN4cute5tupleIJNS5_1CILi128EEENS7_ILi64EEENS7_ILi96EEEEEELi96ENS_6half_tEfNS_4arch4Sm80ELb0ELb0ELb1ELb0ELb1ELb0ELb1ELb1EEENS1_21CollectiveEpilogueFwdINS6_IJS8_SA_S9_EEENS6_IJNS7_ILi1EEESI_SI_EEESC_SE_Li128ELb0ELb1ELb1ELb0EEENS1_19SingleTileSchedulerILb0ELb1ELb1ELi128EEEEEEEEEvNT_6ParamsE)
        /*01ac*/ 	.word	0x00000000


	//----- nvinfo : EIATTR_MIN_STACK_SIZE
	.align		4
.L_82:
        /*01b0*/ 	.byte	0x04, 0x12
        /*01b2*/ 	.short	(.L_84 - .L_83)
	.align		4
.L_83:
        /*01b4*/ 	.word	index@(_ZN7cutlass13device_kernelIN5flash19enable_sm80_to_sm89INS1_16FlashAttnFwdSm80INS1_25CollectiveMainloopFwdSm80ILi4ELi1ELb0EN4cute5tupleIJNS5_1CILi128EEENS7_ILi64EEENS7_ILi96EEEEEELi96ENS_6half_tEfNS_4arch4Sm80ELb0ELb0ELb1ELb0ELb1ELb0ELb1ELb1EEENS1_21CollectiveEpilogueFwdINS6_IJS8_SA_S9_EEENS6_IJNS7_ILi1EEESI_SI_EEESC_SE_Li128ELb0ELb1ELb1ELb0EEENS1_19SingleTileSchedulerILb0ELb1ELb1ELi128EEEEEEEEEvNT_6ParamsE)
        /*01b8*/ 	.word	0x00000000


	//----- nvinfo : EIATTR_MIN_STACK_SIZE
	.align		4
.L_84:
        /*01bc*/ 	.byte	0x04, 0x12
        /*01be*/ 	.short	(.L_86 - .L_85)
	.align		4
.L_85:
        /*01c0*/ 	.word	index@(_ZN7cutlass13device_kernelIN5flash19enable_sm80_to_sm89INS1_16FlashAttnFwdSm80INS1_25CollectiveMainloopFwdSm80ILi4ELi1ELb0EN4cute5tupleIJNS5_1CILi128EEENS7_ILi48EEENS7_ILi96EEEEEELi96ENS_6half_tEfNS_4arch4Sm80ELb0ELb0ELb1ELb1ELb1ELb0ELb1ELb1EEENS1_21CollectiveEpilogueFwdINS6_IJS8_SA_S9_EEENS6_IJNS7_ILi1EEESI_SI_EEESC_SE_Li128ELb1ELb1ELb1ELb0EEENS1_36VarlenDynamicPersistentTileSchedulerILi128ELi48ELi128ELi128ELb1ELb1ELb0ELb0ELb1ELb1EEEEEEEEEvNT_6ParamsE)
        /*01c4*/ 	.word	0x00000000


	//----- nvinfo : EIATTR_MIN_STACK_SIZE
	.align		4
.L_86:
        /*01c8*/ 	.byte	0x04, 0x12
        /*01ca*/ 	.short	(.L_88 - .L_87)
	.align		4
.L_87:
        /*01cc*/ 	.word	index@(_ZN7cutlass13device_kernelIN5flash19enable_sm80_to_sm89INS1_16FlashAttnFwdSm80INS1_25CollectiveMainloopFwdSm80ILi4ELi1ELb0EN4cute5tupleIJNS5_1CILi128EEENS7_ILi48EEENS7_ILi96EEEEEELi96ENS_6half_tEfNS_4arch4Sm80ELb0ELb0ELb1ELb1ELb1ELb1ELb1ELb1EEENS1_21CollectiveEpilogueFwdINS6_IJS8_SA_S9_EEENS6_IJNS7_ILi1EEESI_SI_EEESC_SE_Li128ELb1ELb1ELb1ELb0EEENS1_36VarlenDynamicPersistentTileSchedulerILi128ELi48ELi128ELi128ELb1ELb1ELb0ELb0ELb1ELb1EEEEEEEEEvNT_6ParamsE)
        /*01d0*/ 	.word	0x00000000


	//----- nvinfo : EIATTR_MIN_STACK_SIZE
	.align		4
.L_88:
        /*01d4*/ 	.byte	0x04, 0x12
        /*01d6*/ 	.short	(.L_90 - .L_89)
	.align		4
.L_89:
        /*01d8*/ 	.word	index@(_ZN7cutlass13device_kernelIN5flash19enable_sm80_to_sm89INS1_16FlashAttnFwdSm80INS1_25CollectiveMainloopFwdSm80ILi4ELi1ELb0EN4cute5tupleIJNS5_1CILi128EEENS7_ILi48EEENS7_ILi96EEEEEELi96ENS_6half_tEfNS_4arch4Sm80ELb0ELb1ELb1ELb0ELb1ELb0ELb1ELb1EEENS1_21CollectiveEpilogueFwdINS6_IJS8_SA_S9_EEENS6_IJNS7_ILi1EEESI_SI_EEESC_SE_Li128ELb0ELb1ELb1ELb0EEENS1_19SingleTileSchedulerILb0ELb1ELb1ELi128EEEEEEEEEvNT_6ParamsE)
        /*01dc*/ 	.word	0x00000000


	//----- nvinfo : EIATTR_MIN_STACK_SIZE
	.align		4
.L_90:
        /*01e0*/ 	.byte	0x04, 0x12
        /*01e2*/ 	.short	(.L_92 - .L_91)
	.align		4
.L_91:
        /*01e4*/ 	.word	index@(_ZN7cutlass13device_kernelIN5flash19enable_sm80_to_sm89INS1_16FlashAttnFwdSm80INS1_25CollectiveMainloopFwdSm80ILi4ELi1ELb0EN4cute5tupleIJNS5_1CILi128EEENS7_ILi48EEENS7_ILi96EEEEEELi96ENS_6half_tEfNS_4arch4Sm80ELb0ELb1ELb1ELb1ELb1ELb0ELb1ELb1EEENS1_21CollectiveEpilogueFwdINS6_IJS8_SA_S9_EEENS6_IJNS7_ILi1EEESI_SI_EEESC_SE_Li128ELb1ELb1ELb1ELb0EEENS1_36VarlenDynamicPersistentTileSchedulerILi128ELi48ELi128ELi128ELb1ELb1ELb0ELb1ELb0ELb1EEEEEEEEEvNT_6ParamsE)
        /*01e8*/ 	.word	0x00000000


	//----- nvinfo : EIATTR_MIN_STACK_SIZE
	.align		4
.L_92:
        /*01ec*/ 	.byte	0x04, 0x12
        /*01ee*/ 	.short	(.L_94 - .L_93)
	.align		4
.L_93:
        /*01f0*/ 	.word	index@(_ZN7cutlass13device_kernelIN5flash19enable_sm80_to_sm89INS1_16FlashAttnFwdSm80INS1_25CollectiveMainloopFwdSm80ILi4ELi1ELb0EN4cute5tupleIJNS5_1CILi128EEENS7_ILi48EEENS7_ILi96EEEEEELi96ENS_6half_tEfNS_4arch4Sm80ELb0ELb1ELb1ELb1ELb1ELb1ELb1ELb1EEENS1_21CollectiveEpilogueFwdINS6_IJS8_SA_S9_EEENS6_IJNS7_ILi1EEESI_SI_EEESC_SE_Li128ELb1ELb1ELb1ELb0EEENS1_36VarlenDynamicPersistentTileSchedulerILi128ELi48ELi128ELi128ELb1ELb1ELb0ELb1ELb0ELb1EEEEEEEEEvNT_6ParamsE)
        /*01f4*/ 	.word	0x00000000


	//----- nvinfo : EIATTR_MIN_STACK_SIZE
	.align		4
.L_94:
        /*01f8*/ 	.byte	0x04, 0x12
        /*01fa*/ 	.short	(.L_96 - .L_95)
	.align		4
.L_95:
        /*01fc*/ 	.word	index@(_ZN7cutlass13device_kernelIN5flash19enable_sm80_to_sm89INS1_16FlashAttnFwdSm80INS1_25CollectiveMainloopFwdSm80ILi4ELi1ELb0EN4cute5tupleIJNS5_1CILi128EEENS7_ILi64EEENS7_ILi96EEEEEELi96ENS_6half_tEfNS_4arch4Sm80ELb1ELb0ELb1ELb0ELb1ELb0ELb1ELb1EEENS1_21CollectiveEpilogueFwdINS6_IJS8_SA_S9_EEENS6_IJNS7_ILi1EEESI_SI_EEESC_SE_Li128ELb0ELb1ELb1ELb0EEENS1_30DynamicPersistentTileSchedulerILi128ELi128ELb1ELb1ELb0EEEEEEEEEvNT_6ParamsE)
        /*0200*/ 	.word	0x00000000


	//----- nvinfo : EIATTR_MIN_STACK_SIZE
	.align		4
.L_96:
        /*0204*/ 	.byte	0x04, 0x12
        /*0206*/ 	.short	(.L_98 - .L_97)
	.align		4
.L_97:
        /*0208*/ 	.word	index@(_ZN7cutlass13device_kernelIN5flash19enable_sm80_to_sm89INS1_16FlashAttnFwdSm80INS1_25CollectiveMainloopFwdSm80ILi4ELi1ELb0EN4cute5tupleIJNS5_1CILi128EEENS7_ILi48EEENS7_ILi96EEEEEELi96ENS_6half_tEfNS_4arch4Sm80ELb1ELb0ELb1ELb1ELb1ELb0ELb1ELb1EEENS1_21CollectiveEpilogueFwdINS6_IJS8_SA_S9_EEENS6_IJNS7_ILi1EEESI_SI_EEESC_SE_Li128ELb1ELb1ELb1ELb0EEENS1_36VarlenDynamicPersistentTileSchedulerILi128ELi48ELi128ELi128ELb1ELb1ELb0ELb1ELb1ELb1EEEEEEEEEvNT_6ParamsE)
        /*020c*/ 	.word	0x00000000


	//----- nvinfo : EIATTR_MIN_STACK_SIZE
	.align		4
.L_98:
        /*0210*/ 	.byte	0x04, 0x12
        /*0212*/ 	.short	(.L_100 - .L_99)
	.align		4
.L_99:
        /*0214*/ 	.word	index@(_ZN7cutlass13device_kernelIN5flash19enable_sm80_to_sm89INS1_16FlashAttnFwdSm80INS1_25CollectiveMainloopFwdSm80ILi4ELi1ELb0EN4cute5tupleIJNS5_1CILi128EEENS7_ILi48EEENS7_ILi96EEEEEELi96ENS_6half_tEfNS_4arch4Sm80ELb1ELb0ELb1ELb1ELb1ELb1ELb1ELb1EEENS1_21CollectiveEpilogueFwdINS6_IJS8_SA_S9_EEENS6_IJNS7_ILi1EEESI_SI_EEESC_SE_Li128ELb1ELb1ELb1ELb0EEENS1_36VarlenDynamicPersistentTileSchedulerILi128ELi48ELi128ELi128ELb1ELb1ELb0ELb1ELb1ELb1EEEEEEEEEvNT_6ParamsE)
        /*0218*/ 	.word	0x00000000


	//----- nvinfo : EIATTR_MIN_STACK_SIZE
	.align		4
.L_100:
        /*021c*/ 	.byte	0x04, 0x12
        /*021e*/ 	.short	(.L_102 - .L_101)
	.align		4
.L_101:
        /*0220*/ 	.word	index@(_ZN7cutlass13device_kernelIN5flash19enable_sm80_to_sm89INS1_16FlashAttnFwdSm80INS1_25CollectiveMainloopFwdSm80ILi4ELi1ELb0EN4cute5tupleIJNS5_1CILi128EEENS7_ILi64EEENS7_ILi96EEEEEELi96ENS_6half_tEfNS_4arch4Sm80ELb0ELb0ELb0ELb0ELb1ELb0ELb1ELb1EEENS1_21CollectiveEpilogueFwdINS6_IJS8_SA_S9_EEENS6_IJNS7_ILi1EEESI_SI_EEESC_SE_Li128ELb0ELb1ELb1ELb0EEENS1_19SingleTileSchedulerILb0ELb1ELb1ELi128EEEEEEEEEvNT_6ParamsE)
        /*0224*/ 	.word	0x00000000


	//----- nvinfo : EIATTR_MIN_STACK_SIZE
	.align		4
.L_102:
        /*0228*/ 	.byte	0x04, 0x12
        /*022a*/ 	.short	(.L_104 - .L_103)
	.align		4
.L_103:
        /*022c*/ 	.word	index@(_ZN7cutlass13device_kernelIN5flash19enable_sm80_to_sm89INS1_16FlashAttnFwdSm80INS1_25CollectiveMainloopFwdSm80ILi4ELi1ELb0EN4cute5tupleIJNS5_1CILi128EEENS7_ILi48EEENS7_ILi96EEEEEELi96ENS_6half_tEfNS_4arch4Sm80ELb0ELb0ELb0ELb1ELb1ELb0ELb1ELb1EEENS1_21CollectiveEpilogueFwdINS6_IJS8_SA_S9_EEENS6_IJNS7_ILi1EEESI_SI_EEESC_SE_Li128ELb1ELb1ELb1ELb0EEENS1_36VarlenDynamicPersistentTileSchedulerILi128ELi48ELi128ELi128ELb1ELb1ELb0ELb0ELb1ELb1EEEEEEEEEvNT_6ParamsE)
        /*0230*/ 	.word	0x00000000


	//----- nvinfo : EIATTR_MIN_STACK_SIZE
	.align		4
.L_104:
        /*0234*/ 	.byte	0x04, 0x12
        /*0236*/ 	.short	(.L_106 - .L_105)
	.align		4
.L_105:
        /*0238*/ 	.word	index@(_ZN7cutlass13device_kernelIN5flash19enable_sm80_to_sm89INS1_16FlashAttnFwdSm80INS1_25CollectiveMainloopFwdSm80ILi4ELi1ELb0EN4cute5tupleIJNS5_1CILi128EEENS7_ILi48EEENS7_ILi96EEEEEELi96ENS_6half_tEfNS_4arch4Sm80ELb0ELb0ELb0ELb1ELb1ELb1ELb1ELb1EEENS1_21CollectiveEpilogueFwdINS6_IJS8_SA_S9_EEENS6_IJNS7_ILi1EEESI_SI_EEESC_SE_Li128ELb1ELb1ELb1ELb0EEENS1_36VarlenDynamicPersistentTileSchedulerILi128ELi48ELi128ELi128ELb1ELb1ELb0ELb0ELb1ELb1EEEEEEEEEvNT_6ParamsE)
        /*023c*/ 	.word	0x00000000


	//----- nvinfo : EIATTR_MIN_STACK_SIZE
	.align		4
.L_106:
        /*0240*/ 	.byte	0x04, 0x12
        /*0242*/ 	.short	(.L_108 - .L_107)
	.align		4
.L_107:
        /*0244*/ 	.word	index@(_ZN7cutlass13device_kernelIN5flash19enable_sm80_to_sm89INS1_16FlashAttnFwdSm80INS1_25CollectiveMainloopFwdSm80ILi4ELi1ELb0EN4cute5tupleIJNS5_1CILi128EEENS7_ILi48EEENS7_ILi96EEEEEELi96ENS_6half_tEfNS_4arch4Sm80ELb0ELb1ELb0ELb0ELb1ELb0ELb1ELb1EEENS1_21CollectiveEpilogueFwdINS6_IJS8_SA_S9_EEENS6_IJNS7_ILi1EEESI_SI_EEESC_SE_Li128ELb0ELb1ELb1ELb0EEENS1_19SingleTileSchedulerILb0ELb1ELb1ELi128EEEEEEEEEvNT_6ParamsE)
        /*0248*/ 	.word	0x00000000


	//----- nvinfo : EIATTR_MIN_STACK_SIZE
	.align		4
.L_108:
        /*024c*/ 	.byte	0x04, 0x12
        /*024e*/ 	.short	(.L_110 - .L_109)
	.align		4
.L_109:
        /*0250*/ 	.word	index@(_ZN7cutlass13device_kernelIN5flash19enable_sm80_to_sm89INS1_16FlashAttnFwdSm80INS1_25CollectiveMainloopFwdSm80ILi4ELi1ELb0EN4cute5tupleIJNS5_1CILi128EEENS7_ILi48EEENS7_ILi96EEEEEELi96ENS_6half_tEfNS_4arch4Sm80ELb0ELb1ELb0ELb1ELb1ELb0ELb1ELb1EEENS1_21CollectiveEpilogueFwdINS6_IJS8_SA_S9_EEENS6_IJNS7_ILi1EEESI_SI_EEESC_SE_Li128ELb1ELb1ELb1ELb0EEENS1_36VarlenDynamicPersistentTileSchedulerILi128ELi48ELi128ELi128ELb1ELb1ELb0ELb1ELb0ELb1EEEEEEEEEvNT_6ParamsE)
        /*0254*/ 	.word	0x00000000


	//----- nvinfo : EIATTR_MIN_STACK_SIZE
	.align		4
.L_110:
        /*0258*/ 	.byte	0x04, 0x12
        /*025a*/ 	.short	(.L_112 - .L_111)
	.align		4
.L_111:
        /*025c*/ 	.word	index@(_ZN7cutlass13device_kernelIN5flash19enable_sm80_to_sm89INS1_16FlashAttnFwdSm80INS1_25CollectiveMainloopFwdSm80ILi4ELi1ELb0EN4cute5tupleIJNS5_1CILi128EEENS7_ILi48EEENS7_ILi96EEEEEELi96ENS_6half_tEfNS_4arch4Sm80ELb0ELb1ELb0ELb1ELb1ELb1ELb1ELb1EEENS1_21CollectiveEpilogueFwdINS6_IJS8_SA_S9_EEENS6_IJNS7_ILi1EEESI_SI_EEESC_SE_Li128ELb1ELb1ELb1ELb0EEENS1_36VarlenDynamicPersistentTileSchedulerILi128ELi48ELi128ELi128ELb1ELb1ELb0ELb1ELb0ELb1EEEEEEEEEvNT_6ParamsE)
        /*0260*/ 	.word	0x00000000


	//----- nvinfo : EIATTR_MIN_STACK_SIZE
	.align		4
.L_112:
        /*0264*/ 	.byte	0x04, 0x12
        /*0266*/ 	.short	(.L_114 - .L_113)
	.align		4
.L_113:
        /*0268*/ 	.word	index@(_ZN7cutlass13device_kernelIN5flash19enable_sm80_to_sm89INS1_16FlashAttnFwdSm80INS1_25CollectiveMainloopFwdSm80ILi4ELi1ELb0EN4cute5tupleIJNS5_1CILi128EEENS7_ILi64EEENS7_ILi96EEEEEELi96ENS_6half_tEfNS_4arch4Sm80ELb1ELb0ELb0ELb0ELb1ELb0ELb1ELb1EEENS1_21CollectiveEpilogueFwdINS6_IJS8_SA_S9_EEENS6_IJNS7_ILi1EEESI_SI_EEESC_SE_Li128ELb0ELb1ELb1ELb0EEENS1_30DynamicPersistentTileSchedulerILi128ELi128ELb1ELb1ELb0EEEEEEEEEvNT_6ParamsE)
        /*026c*/ 	.word	0x00000000


	//----- nvinfo : EIATTR_MIN_STACK_SIZE
	.align		4
.L_114:
        /*0270*/ 	.byte	0x04, 0x12
        /*0272*/ 	.short	(.L_116 - .L_115)
	.align		4
.L_115:
        /*0274*/ 	.word	index@(_ZN7cutlass13device_kernelIN5flash19enable_sm80_to_sm89INS1_16FlashAttnFwdSm80INS1_25CollectiveMainloopFwdSm80ILi4ELi1ELb0EN4cute5tupleIJNS5_1CILi128EEENS7_ILi48EEENS7_ILi96EEEEEELi96ENS_6half_tEfNS_4arch4Sm80ELb1ELb0ELb0ELb1ELb1ELb0ELb1ELb1EEENS1_21CollectiveEpilogueFwdINS6_IJS8_SA_S9_EEENS6_IJNS7_ILi1EEESI_SI_EEESC_SE_Li128ELb1ELb1ELb1ELb0EEENS1_36VarlenDynamicPersistentTileSchedulerILi128ELi48ELi128ELi128ELb1ELb1ELb0ELb1ELb1ELb1EEEEEEEEEvNT_6ParamsE)
        /*0278*/ 	.word	0x00000000


	//----- nvinfo : EIATTR_MIN_STACK_SIZE
	.align		4
.L_116:
        /*027c*/ 	.byte	0x04, 0x12
        /*027e*/ 	.short	(.L_118 - .L_117)
	.align		4
.L_117:
        /*0280*/ 	.word	index@(_ZN7cutlass13device_kernelIN5flash19enable_sm80_to_sm89INS1_16FlashAttnFwdSm80INS1_25CollectiveMainloopFwdSm80ILi4ELi1ELb0EN4cute5tupleIJNS5_1CILi128EEENS7_ILi48EEENS7_ILi96EEEEEELi96ENS_6half_tEfNS_4arch4Sm80ELb1ELb0ELb0ELb1ELb1ELb1ELb1ELb1EEENS1_21CollectiveEpilogueFwdINS6_IJS8_SA_S9_EEENS6_IJNS7_ILi1EEESI_SI_EEESC_SE_Li128ELb1ELb1ELb1ELb0EEENS1_36VarlenDynamicPersistentTileSchedulerILi128ELi48ELi128ELi128ELb1ELb1ELb0ELb1ELb1ELb1EEEEEEEEEvNT_6ParamsE)
        /*0284*/ 	.word	0x00000000
.L_118:


//--------------------- .nv.compat                --------------------------
	.section	.nv.compat,"",@"SHT_CUDA_COMPAT_INFO"
	.align	4
        /*0000*/ 	.byte	0x02, 0x09, 0x01, 0x00, 0x02, 0x02, 0x01, 0x00, 0x02, 0x05, 0x05, 0x00, 0x03, 0x07, 0x01, 0x01
        /*0010*/ 	.byte	0x02, 0x03, 0x00, 0x00, 0x02, 0x06, 0x01, 0x00, 0x04, 0x0b, 0x08, 0x00, 0x00, 0x00, 0x00, 0x00
        /*0020*/ 	.byte	0x00, 0x00, 0x00, 0x00


//--------------------- .nv.info._ZN7cutlass13device_kernelIN5flash19enable_sm80_to_sm89INS1_16FlashAttnFwdSm80INS1_25CollectiveMainloopFwdSm80ILi4ELi1ELb0EN4cute5tupleIJNS5_1CILi128EEENS7_ILi64EEENS7_ILi96EEEEEELi96ENS_6half_tEfNS_4arch4Sm80ELb0ELb0ELb1ELb0ELb1ELb0ELb1ELb1EEENS1_21CollectiveEpilogueFwdINS6_IJS8_SA_S9_EEENS6_IJNS7_ILi1EEESI_SI_EEESC_SE_Li128ELb0ELb1ELb1ELb0EEENS1_19SingleTileSchedulerILb0ELb1ELb1ELi128EEEEEEEEEvNT_6ParamsE --------------------------
	.section	.nv.info._ZN7cutlass13device_kernelIN5flash19enable_sm80_to_sm89INS1_16FlashAttnFwdSm80INS1_25CollectiveMainloopFwdSm80ILi4ELi1ELb0EN4cute5tupleIJNS5_1CILi128EEENS7_ILi64EEENS7_ILi96EEEEEELi96ENS_6half_tEfNS_4arch4Sm80ELb0ELb0ELb1ELb0ELb1ELb0ELb1ELb1EEENS1_21CollectiveEpilogueFwdINS6_IJS8_SA_S9_EEENS6_IJNS7_ILi1EEESI_SI_EEESC_SE_Li128ELb0ELb1ELb1ELb0EEENS1_19SingleTileSchedulerILb0ELb1ELb1ELi128EEEEEEEEEvNT_6ParamsE,"",@"SHT_CUDA_INFO"
	.sectionflags	@""
	.align	4


	//----- nvinfo : EIATTR_CUDA_API_VERSION
	.align		4
        /*0000*/ 	.byte	0x04, 0x37
        /*0002*/ 	.short	(.L_120 - .L_119)
.L_119:
        /*0004*/ 	.word	0x00000082


	//----- nvinfo : EIATTR_KPARAM_INFO
	.align		4
.L_120:
        /*0008*/ 	.byte	0x04, 0x17
        /*000a*/ 	.short	(.L_122 - .L_121)
.L_121:
        /*000c*/ 	.word	0x00000000
        /*0010*/ 	.short	0x0000
        /*0012*/ 	.short	0x0000
        /*0014*/ 	.byte	0x00, 0xf0, 0x61, 0x10


	//----- nvinfo : EIATTR_SPARSE_MMA_MASK
	.align		4
.L_122:
        /*0018*/ 	.byte	0x03, 0x50
        /*001a*/ 	.short	0x0000


	//----- nvinfo : EIATTR_MAXREG_COUNT
	.align		4
        /*001c*/ 	.byte	0x03, 0x1b
        /*001e*/ 	.short	0x00ff


	//----- nvinfo : EIATTR_MERCURY_ISA_VERSION
	.align		4
        /*0020*/ 	.byte	0x03, 0x5f
        /*0022*/ 	.short	0x0101


	//----- nvinfo : EIATTR_VRC_CTA_INIT_COUNT
	.align		4
        /*0024*/ 	.byte	0x02, 0x4a
	.zero		1
	.zero		1


	//----- nvinfo : EIATTR_EXIT_INSTR_OFFSETS
	.align		4
        /*0028*/ 	.byte	0x04, 0x1c
        /*002a*/ 	.short	(.L_124 - .L_123)


	//   ....[0]....
.L_123:
        /*002c*/ 	.word	0x00000010


	//----- nvinfo : EIATTR_MAX_THREADS
	.align		4
.L_124:
        /*0030*/ 	.byte	0x04, 0x05
        /*0032*/ 	.short	(.L_126 - .L_125)
.L_125:
        /*0034*/ 	.word	0x00000080
        /*0038*/ 	.word	0x00000001
        /*003c*/ 	.word	0x00000001


	//----- nvinfo : EIATTR_CBANK_PARAM_SIZE
	.align		4
.L_126:
        /*0040*/ 	.byte	0x03, 0x19
        /*0042*/ 	.short	0x0418


	//----- nvinfo : EIATTR_PARAM_CBANK
	.align		4
        /*0044*/ 	.byte	0x04, 0x0a
        /*0046*/ 	.short	(.L_128 - .L_127)
	.align		4
.L_127:
        /*0048*/ 	.word	index@(.nv.constant0._ZN7cutlass13device_kernelIN5flash19enable_sm80_to_sm89INS1_16FlashAttnFwdSm80INS1_25CollectiveMainloopFwdSm80ILi4ELi1ELb0EN4cute5tupleIJNS5_1CILi128EEENS7_ILi64EEENS7_ILi96EEEEEELi96ENS_6half_tEfNS_4arch4Sm80ELb0ELb0ELb1ELb0ELb1ELb0ELb1ELb1EEENS1_21CollectiveEpilogueFwdINS6_IJS8_SA_S9_EEENS6_IJNS7_ILi1EEESI_SI_EEESC_SE_Li128ELb0ELb1ELb1ELb0EEENS1_19SingleTileSchedulerILb0ELb1ELb1ELi128EEEEEEEEEvNT_6ParamsE)
        /*004c*/ 	.short	0x0380
        /*004e*/ 	.short	0x0418


	//----- nvinfo : EIATTR_SW_WAR
	.align		4
.L_128:
        /*0050*/ 	.byte	0x04, 0x36
        /*0052*/ 	.short	(.L_130 - .L_129)
.L_129:
        /*0054*/ 	.word	0x00000008
.L_130:


//--------------------- .nv.info._ZN7cutlass13device_kernelIN5flash19enable_sm80_to_sm89INS1_16FlashAttnFwdSm80INS1_25CollectiveMainloopFwdSm80ILi4ELi1ELb0EN4cute5tupleIJNS5_1CILi128EEENS7_ILi48EEENS7_ILi96EEEEEELi96ENS_6half_tEfNS_4arch4Sm80ELb0ELb0ELb1ELb1ELb1ELb0ELb1ELb1EEENS1_21CollectiveEpilogueFwdINS6_IJS8_SA_S9_EEENS6_IJNS7_ILi1EEESI_SI_EEESC_SE_Li128ELb1ELb1ELb1ELb0EEENS1_36VarlenDynamicPersistentTileSchedulerILi128ELi48ELi128ELi128ELb1ELb1ELb0ELb0ELb1ELb1EEEEEEEEEvNT_6ParamsE --------------------------
	.section	.nv.info._ZN7cutlass13device_kernelIN5flash19enable_sm80_to_sm89INS1_16FlashAttnFwdSm80INS1_25CollectiveMainloopFwdSm80ILi4ELi1ELb0EN4cute5tupleIJNS5_1CILi128EEENS7_ILi48EEENS7_ILi96EEEEEELi96ENS_6half_tEfNS_4arch4Sm80ELb0ELb0ELb1ELb1ELb1ELb0ELb1ELb1EEENS1_21CollectiveEpilogueFwdINS6_IJS8_SA_S9_EEENS6_IJNS7_ILi1EEESI_SI_EEESC_SE_Li128ELb1ELb1ELb1ELb0EEENS1_36VarlenDynamicPersistentTileSchedulerILi128ELi48ELi128ELi128ELb1ELb1ELb0ELb0ELb1ELb1EEEEEEEEEvNT_6ParamsE,"",@"SHT_CUDA_INFO"
	.sectionflags	@""
	.align	4


	//----- nvinfo : EIATTR_CUDA_API_VERSION
	.align		4
        /*0000*/ 	.byte	0x04, 0x37
        /*0002*/ 	.short	(.L_132 - .L_131)
.L_131:
        /*0004*/ 	.word	0x00000082


	//----- nvinfo : EIATTR_KPARAM_INFO
	.align		4
.L_132:
        /*0008*/ 	.byte	0x04, 0x17
        /*000a*/ 	.short	(.L_134 - .L_133)
.L_133:
        /*000c*/ 	.word	0x00000000
        /*0010*/ 	.short	0x0000
        /*0012*/ 	.short	0x0000
        /*0014*/ 	.byte	0x00, 0xf0, 0xe1, 0x10


	//----- nvinfo : EIATTR_SPARSE_MMA_MASK
	.align		4
.L_134:
        /*0018*/ 	.byte	0x03, 0x50
        /*001a*/ 	.short	0x0000


	//----- nvinfo : EIATTR_MAXREG_COUNT
	.align		4
        /*001c*/ 	.byte	0x03, 0x1b
        /*001e*/ 	.short	0x00ff


	//----- nvinfo : EIATTR_MERCURY_ISA_VERSION
	.align		4
        /*0020*/ 	.byte	0x03, 0x5f
        /*0022*/ 	.short	0x0101


	//----- nvinfo : EIATTR_VRC_CTA_INIT_COUNT
	.align		4
        /*0024*/ 	.byte	0x02, 0x4a
	.zero		1
	.zero		1


	//----- nvinfo : EIATTR_EXIT_INSTR_OFFSETS
	.align		4
        /*0028*/ 	.byte	0x04, 0x1c
        /*002a*/ 	.short	(.L_136 - .L_135)


	//   ....[0]....
.L_135:
        /*002c*/ 	.word	0x00000010


	//----- nvinfo : EIATTR_MAX_THREADS
	.align		4
.L_136:
        /*0030*/ 	.byte	0x04, 0x05
        /*0032*/ 	.short	(.L_138 - .L_137)
.L_137:
        /*0034*/ 	.word	0x00000080
        /*0038*/ 	.word	0x00000001
        /*003c*/ 	.word	0x00000001


	//----- nvinfo : EIATTR_CBANK_PARAM_SIZE
	.align		4
.L_138:
        /*0040*/ 	.byte	0x03, 0x19
        /*0042*/ 	.short	0x0438


	//----- nvinfo : EIATTR_PARAM_CBANK
	.align		4
        /*0044*/ 	.byte	0x04, 0x0a
        /*0046*/ 	.short	(.L_140 - .L_139)
	.align		4
.L_139:
        /*0048*/ 	.word	index@(.nv.constant0._ZN7cutlass13device_kernelIN5flash19enable_sm80_to_sm89INS1_16FlashAttnFwdSm80INS1_25CollectiveMainloopFwdSm80ILi4ELi1ELb0EN4cute5tupleIJNS5_1CILi128EEENS7_ILi48EEENS7_ILi96EEEEEELi96ENS_6half_tEfNS_4arch4Sm80ELb0ELb0ELb1ELb1ELb1ELb0ELb1ELb1EEENS1_21CollectiveEpilogueFwdINS6_IJS8_SA_S9_EEENS6_IJNS7_ILi1EEESI_SI_EEESC_SE_Li128ELb1ELb1ELb1ELb0EEENS1_36VarlenDynamicPersistentTileSchedulerILi128ELi48ELi128ELi128ELb1ELb1ELb0ELb0ELb1ELb1EEEEEEEEEvNT_6ParamsE)
        /*004c*/ 	.short	0x0380
        /*004e*/ 	.short	0x0438


	//----- nvinfo : EIATTR_SW_WAR
	.align		4
.L_140:
        /*0050*/ 	.byte	0x04, 0x36
        /*0052*/ 	.short	(.L_142 - .L_141)
.L_141:
        /*0054*/ 	.word	0x00000008
.L_142:


//--------------------- .nv.info._ZN7cutlass13device_kernelIN5flash19enable_sm80_to_sm89INS1_16FlashAttnFwdSm80INS1_25CollectiveMainloopFwdSm80ILi4ELi1ELb0EN4cute5tupleIJNS5_1CILi128EEENS7_ILi48EEENS7_ILi96EEEEEELi96ENS_6half_tEfNS_4arch4Sm80ELb0ELb0ELb1ELb1ELb1ELb1ELb1ELb1EEENS1_21CollectiveEpilogueFwdINS6_IJS8_SA_S9_EEENS6_IJNS7_ILi1EEESI_SI_EEESC_SE_Li128ELb1ELb1ELb1ELb0EEENS1_36VarlenDynamicPersistentTileSchedulerILi128ELi48ELi128ELi128ELb1ELb1ELb0ELb0ELb1ELb1EEEEEEEEEvNT_6ParamsE --------------------------
	.section	.nv.info._ZN7cutlass13device_kernelIN5flash19enable_sm80_to_sm89INS1_16FlashAttnFwdSm80INS1_25CollectiveMainloopFwdSm80ILi4ELi1ELb0EN4cute5tupleIJNS5_1CILi128EEENS7_ILi48EEENS7_ILi96EEEEEELi96ENS_6half_tEfNS_4arch4Sm80ELb0ELb0ELb1ELb1ELb1ELb1ELb1ELb1EEENS1_21CollectiveEpilogueFwdINS6_IJS8_SA_S9_EEENS6_IJNS7_ILi1EEESI_SI_EEESC_SE_Li128ELb1ELb1ELb1ELb0EEENS1_36VarlenDynamicPersistentTileSchedulerILi128ELi48ELi128ELi128ELb1ELb1ELb0ELb0ELb1ELb1EEEEEEEEEvNT_6ParamsE,"",@"SHT_CUDA_INFO"
	.sectionflags	@""
	.align	4


	//----- nvinfo : EIATTR_CUDA_API_VERSION
	.align		4
        /*0000*/ 	.byte	0x04, 0x37
        /*0002*/ 	.short	(.L_144 - .L_143)
.L_143:
        /*0004*/ 	.word	0x00000082


	//----- nvinfo : EIATTR_KPARAM_INFO
	.align		4
.L_144:
        /*0008*/ 	.byte	0x04, 0x17
        /*000a*/ 	.short	(.L_146 - .L_145)
.L_145:
        /*000c*/ 	.word	0x00000000
        /*0010*/ 	.short	0x0000
        /*0012*/ 	.short	0x0000
        /*0014*/ 	.byte	0x00, 0xf0, 0xe1, 0x10


	//----- nvinfo : EIATTR_SPARSE_MMA_MASK
	.align		4
.L_146:
        /*0018*/ 	.byte	0x03, 0x50
        /*001a*/ 	.short	0x0000


	//----- nvinfo : EIATTR_MAXREG_COUNT
	.align		4
        /*001c*/ 	.byte	0x03, 0x1b
        /*001e*/ 	.short	0x00ff


	//----- nvinfo : EIATTR_MERCURY_ISA_VERSION
	.align		4
        /*0020*/ 	.byte	0x03, 0x5f
        /*0022*/ 	.short	0x0101


	//----- nvinfo : EIATTR_VRC_CTA_INIT_COUNT
	.align		4
        /*0024*/ 	.byte	0x02, 0x4a
	.zero		1
	.zero		1


	//----- nvinfo : EIATTR_EXIT_INSTR_OFFSETS
	.align		4
        /*0028*/ 	.byte	0x04, 0x1c
        /*002a*/ 	.short	(.L_148 - .L_147)


	//   ....[0]....
.L_147:
        /*002c*/ 	.word	0x00000010


	//----- nvinfo : EIATTR_MAX_THREADS
	.align		4
.L_148:
        /*0030*/ 	.byte	0x04, 0x05
        /*0032*/ 	.short	(.L_150 - .L_149)
.L_149:
        /*0034*/ 	.word	0x00000080
        /*0038*/ 	.word	0x00000001
        /*003c*/ 	.word	0x00000001


	//----- nvinfo : EIATTR_CBANK_PARAM_SIZE
	.align		4
.L_150:
        /*0040*/ 	.byte	0x03, 0x19
        /*0042*/ 	.short	0x0438


	//----- nvinfo : EIATTR_PARAM_CBANK
	.align		4
        /*0044*/ 	.byte	0x04, 0x0a
        /*0046*/ 	.short	(.L_152 - .L_151)
	.align		4
.L_151:
        /*0048*/ 	.word	index@(.nv.constant0._ZN7cutlass13device_kernelIN5flash19enable_sm80_to_sm89INS1_16FlashAttnFwdSm80INS1_25CollectiveMainloopFwdSm80ILi4ELi1ELb0EN4cute5tupleIJNS5_1CILi128EEENS7_ILi48EEENS7_ILi96EEEEEELi96ENS_6half_tEfNS_4arch4Sm80ELb0ELb0ELb1ELb1ELb1ELb1ELb1ELb1EEENS1_21CollectiveEpilogueFwdINS6_IJS8_SA_S9_EEENS6_IJNS7_ILi1EEESI_SI_EEESC_SE_Li128ELb1ELb1ELb1ELb0EEENS1_36VarlenDynamicPersistentTileSchedulerILi128ELi48ELi128ELi128ELb1ELb1ELb0ELb0ELb1ELb1EEEEEEEEEvNT_6ParamsE)
        /*004c*/ 	.short	0x0380
        /*004e*/ 	.short	0x0438


	//----- nvinfo : EIATTR_SW_WAR
	.align		4
.L_152:
        /*0050*/ 	.byte	0x04, 0x36
        /*0052*/ 	.short	(.L_154 - .L_153)
.L_153:
        /*0054*/ 	.word	0x00000008
.L_154:


//--------------------- .nv.info._ZN7cutlass13device_kernelIN5flash19enable_sm80_to_sm89INS1_16FlashAttnFwdSm80INS1_25CollectiveMainloopFwdSm80ILi4ELi1ELb0EN4cute5tupleIJNS5_1CILi128EEENS7_ILi48EEENS7_ILi96EEEEEELi96ENS_6half_tEfNS_4arch4Sm80ELb0ELb1ELb1ELb0ELb1ELb0ELb1ELb1EEENS1_21CollectiveEpilogueFwdINS6_IJS8_SA_S9_EEENS6_IJNS7_ILi1EEESI_SI_EEESC_SE_Li128ELb0ELb1ELb1ELb0EEENS1_19SingleTileSchedulerILb0ELb1ELb1ELi128EEEEEEEEEvNT_6ParamsE --------------------------
	.section	.nv.info._ZN7cutlass13device_kernelIN5flash19enable_sm80_to_sm89INS1_16FlashAttnFwdSm80INS1_25CollectiveMainloopFwdSm80ILi4ELi1ELb0EN4cute5tupleIJNS5_1CILi128EEENS7_ILi48EEENS7_ILi96EEEEEELi96ENS_6half_tEfNS_4arch4Sm80ELb0ELb1ELb1ELb0ELb1ELb0ELb1ELb1EEENS1_21CollectiveEpilogueFwdINS6_IJS8_SA_S9_EEENS6_IJNS7_ILi1EEESI_SI_EEESC_SE_Li128ELb0ELb1ELb1ELb0EEENS1_19SingleTileSchedulerILb0ELb1ELb1ELi128EEEEEEEEEvNT_6ParamsE,"",@"SHT_CUDA_INFO"
	.sectionflags	@""
	.align	4


	//----- nvinfo : EIATTR_CUDA_API_VERSION
	.align		4
        /*0000*/ 	.byte	0x04, 0x37
        /*0002*/ 	.short	(.L_156 - .L_155)
.L_155:
        /*0004*/ 	.word	0x00000082


	//----- nvinfo : EIATTR_KPARAM_INFO
	.align		4
.L_156:
        /*0008*/ 	.byte	0x04, 0x17
        /*000a*/ 	.short	(.L_158 - .L_157)
.L_157:
        /*000c*/ 	.word	0x00000000
        /*0010*/ 	.short	0x0000
        /*0012*/ 	.short	0x0000
        /*0014*/ 	.byte	0x00, 0xf0, 0x61, 0x10


	//----- nvinfo : EIATTR_SPARSE_MMA_MASK
	.align		4
.L_158:
        /*0018*/ 	.byte	0x03, 0x50
        /*001a*/ 	.short	0x0000


	//----- nvinfo : EIATTR_MAXREG_COUNT
	.align		4
        /*001c*/ 	.byte	0x03, 0x1b
        /*001e*/ 	.short	0x00ff


	//----- nvinfo : EIATTR_MERCURY_ISA_VERSION
	.align		4
        /*0020*/ 	.byte	0x03, 0x5f
        /*0022*/ 	.short	0x0101


	//----- nvinfo : EIATTR_VRC_CTA_INIT_COUNT
	.align		4
        /*0024*/ 	.byte	0x02, 0x4a
	.zero		1
	.zero		1


	//----- nvinfo : EIATTR_EXIT_INSTR_OFFSETS
	.align		4
        /*0028*/ 	.byte	0x04, 0x1c
        /*002a*/ 	.short	(.L_160 - .L_159)


	//   ....[0]....
.L_159:
        /*002c*/ 	.word	0x00000010


	//----- nvinfo : EIATTR_MAX_THREADS
	.align		4
.L_160:
        /*0030*/ 	.byte	0x04, 0x05
        /*0032*/ 	.short	(.L_162 - .L_161)
.L_161:
        /*0034*/ 	.word	0x00000080
        /*0038*/ 	.word	0x00000001
        /*003c*/ 	.word	0x00000001


	//----- nvinfo : EIATTR_CBANK_PARAM_SIZE
	.align		4
.L_162:
        /*0040*/ 	.byte	0x03, 0x19
        /*0042*/ 	.short	0x0418


	//----- nvinfo : EIATTR_PARAM_CBANK
	.align		4
        /*0044*/ 	.byte	0x04, 0x0a
        /*0046*/ 	.short	(.L_164 - .L_163)
	.align		4
.L_163:
        /*0048*/ 	.word	index@(.nv.constant0._ZN7cutlass13device_kernelIN5flash19enable_sm80_to_sm89INS1_16FlashAttnFwdSm80INS1_25CollectiveMainloopFwdSm80ILi4ELi1ELb0EN4cute5tupleIJNS5_1CILi128EEENS7_ILi48EEENS7_ILi96EEEEEELi96ENS_6half_tEfNS_4arch4Sm80ELb0ELb1ELb1ELb0ELb1ELb0ELb1ELb1EEENS1_21CollectiveEpilogueFwdINS6_IJS8_SA_S9_EEENS6_IJNS7_ILi1EEESI_SI_EEESC_SE_Li128ELb0ELb1ELb1ELb0EEENS1_19SingleTileSchedulerILb0ELb1ELb1ELi128EEEEEEEEEvNT_6ParamsE)
        /*004c*/ 	.short	0x0380
        /*004e*/ 	.short	0x0418


	//----- nvinfo : EIATTR_SW_WAR
	.align		4
.L_164:
        /*0050*/ 	.byte	0x04, 0x36
        /*0052*/ 	.short	(.L_166 - .L_165)
.L_165:
        /*0054*/ 	.word	0x00000008
.L_166:


//--------------------- .nv.info._ZN7cutlass13device_kernelIN5flash19enable_sm80_to_sm89INS1_16FlashAttnFwdSm80INS1_25CollectiveMainloopFwdSm80ILi4ELi1ELb0EN4cute5tupleIJNS5_1CILi128EEENS7_ILi48EEENS7_ILi96EEEEEELi96ENS_6half_tEfNS_4arch4Sm80ELb0ELb1ELb1ELb1ELb1ELb0ELb1ELb1EEENS1_21CollectiveEpilogueFwdINS6_IJS8_SA_S9_EEENS6_IJNS7_ILi1EEESI_SI_EEESC_SE_Li128ELb1ELb1ELb1ELb0EEENS1_36VarlenDynamicPersistentTileSchedulerILi128ELi48ELi128ELi128ELb1ELb1ELb0ELb1ELb0ELb1EEEEEEEEEvNT_6ParamsE --------------------------
	.section	.nv.info._ZN7cutlass13device_kernelIN5flash19enable_sm80_to_sm89INS1_16FlashAttnFwdSm80INS1_25CollectiveMainloopFwdSm80ILi4ELi1ELb0EN4cute5tupleIJNS5_1CILi128EEENS7_ILi48EEENS7_ILi96EEEEEELi96ENS_6half_tEfNS_4arch4Sm80ELb0ELb1ELb1ELb1ELb1ELb0ELb1ELb1EEENS1_21CollectiveEpilogueFwdINS6_IJS8_SA_S9_EEENS6_IJNS7_ILi1EEESI_SI_EEESC_SE_Li128ELb1ELb1ELb1ELb0EEENS1_36VarlenDynamicPersistentTileSchedulerILi128ELi48ELi128ELi128ELb1ELb1ELb0ELb1ELb0ELb1EEEEEEEEEvNT_6ParamsE,"",@"SHT_CUDA_INFO"
	.sectionflags	@""
	.align	4


	//----- nvinfo : EIATTR_CUDA_API_VERSION
	.align		4
        /*0000*/ 	.byte	0x04, 0x37
        /*0002*/ 	.short	(.L_168 - .L_167)
.L_167:
        /*0004*/ 	.word	0x00000082


	//----- nvinfo : EIATTR_KPARAM_INFO
	.align		4
.L_168:
        /*0008*/ 	.byte	0x04, 0x17
        /*000a*/ 	.short	(.L_170 - .L_169)
.L_169:
        /*000c*/ 	.word	0x00000000
        /*0010*/ 	.short	0x0000
        /*0012*/ 	.short	0x0000
        /*0014*/ 	.byte	0x00, 0xf0, 0xe1, 0x10


	//----- nvinfo : EIATTR_SPARSE_MMA_MASK
	.align		4
.L_170:
        /*0018*/ 	.byte	0x03, 0x50
        /*001a*/ 	.short	0x0000


	//----- nvinfo : EIATTR_MAXREG_COUNT
	.align		4
        /*001c*/ 	.byte	0x03, 0x1b
        /*001e*/ 	.short	0x00ff


	//----- nvinfo : EIATTR_MERCURY_ISA_VERSION
	.align		4
        /*0020*/ 	.byte	0x03, 0x5f
        /*0022*/ 	.short	0x0101


	//----- nvinfo : EIATTR_VRC_CTA_INIT_COUNT
	.align		4
        /*0024*/ 	.byte	0x02, 0x4a
	.zero		1
	.zero		1


	//----- nvinfo : EIATTR_EXIT_INSTR_OFFSETS
	.align		4
        /*0028*/ 	.byte	0x04, 0x1c
        /*002a*/ 	.short	(.L_172 - .L_171)


	//   ....[0]....
.L_171:
        /*002c*/ 	.word	0x00000010


	//----- nvinfo : EIATTR_MAX_THREADS
	.align		4
.L_172:
        /*0030*/ 	.byte	0x04, 0x05
        /*0032*/ 	.short	(.L_174 - .L_173)
.L_173:
        /*0034*/ 	.word	0x00000080
        /*0038*/ 	.word	0x00000001
        /*003c*/ 	.word	0x00000001


	//----- nvinfo : EIATTR_CBANK_PARAM_SIZE
	.align		4
.L_174:
        /*0040*/ 	.byte	0x03, 0x19
        /*0042*/ 	.short	0x0438


	//----- nvinfo : EIATTR_PARAM_CBANK
	.align		4
        /*0044*/ 	.byte	0x04, 0x0a
        /*0046*/ 	.short	(.L_176 - .L_175)
	.align		4
.L_175:
        /*0048*/ 	.word	index@(.nv.constant0._ZN7cutlass13device_kernelIN5flash19enable_sm80_to_sm89INS1_16FlashAttnFwdSm80INS1_25CollectiveMainloopFwdSm80ILi4ELi1ELb0EN4cute5tupleIJNS5_1CILi128EEENS7_ILi48EEENS7_ILi96EEEEEELi96ENS_6half_tEfNS_4arch4Sm80ELb0ELb1ELb1ELb1ELb1ELb0ELb1ELb1EEENS1_21CollectiveEpilogueFwdINS6_IJS8_SA_S9_EEENS6_IJNS7_ILi1EEESI_SI_EEESC_SE_Li128ELb1ELb1ELb1ELb0EEENS1_36VarlenDynamicPersistentTileSchedulerILi128ELi48ELi128ELi128ELb1ELb1ELb0ELb1ELb0ELb1EEEEEEEEEvNT_6ParamsE)
        /*004c*/ 	.short	0x0380
        /*004e*/ 	.short	0x0438


	//----- nvinfo : EIATTR_SW_WAR
	.align		4
.L_176:
        /*0050*/ 	.byte	0x04, 0x36
        /*0052*/ 	.short	(.L_178 - .L_177)
.L_177:
        /*0054*/ 	.word	0x00000008
.L_178:


//--------------------- .nv.info._ZN7cutlass13device_kernelIN5flash19enable_sm80_to_sm89INS1_16FlashAttnFwdSm80INS1_25CollectiveMainloopFwdSm80ILi4ELi1ELb0EN4cute5tupleIJNS5_1CILi128EEENS7_ILi48EEENS7_ILi96EEEEEELi96ENS_6half_tEfNS_4arch4Sm80ELb0ELb1ELb1ELb1ELb1ELb1ELb1ELb1EEENS1_21CollectiveEpilogueFwdINS6_IJS8_SA_S9_EEENS6_IJNS7_ILi1EEESI_SI_EEESC_SE_Li128ELb1ELb1ELb1ELb0EEENS1_36VarlenDynamicPersistentTileSchedulerILi128ELi48ELi128ELi128ELb1ELb1ELb0ELb1ELb0ELb1EEEEEEEEEvNT_6ParamsE --------------------------
	.section	.nv.info._ZN7cutlass13device_kernelIN5flash19enable_sm80_to_sm89INS1_16FlashAttnFwdSm80INS1_25CollectiveMainloopFwdSm80ILi4ELi1ELb0EN4cute5tupleIJNS5_1CILi128EEENS7_ILi48EEENS7_ILi96EEEEEELi96ENS_6half_tEfNS_4arch4Sm80ELb0ELb1ELb1ELb1ELb1ELb1ELb1ELb1EEENS1_21CollectiveEpilogueFwdINS6_IJS8_SA_S9_EEENS6_IJNS7_ILi1EEESI_SI_EEESC_SE_Li128ELb1ELb1ELb1ELb0EEENS1_36VarlenDynamicPersistentTileSchedulerILi128ELi48ELi128ELi128ELb1ELb1ELb0ELb1ELb0ELb1EEEEEEEEEvNT_6ParamsE,"",@"SHT_CUDA_INFO"
	.sectionflags	@""
	.align	4


	//----- nvinfo : EIATTR_CUDA_API_VERSION
	.align		4
        /*0000*/ 	.byte	0x04, 0x37
        /*0002*/ 	.short	(.L_180 - .L_179)
.L_179:
        /*0004*/ 	.word	0x00000082


	//----- nvinfo : EIATTR_KPARAM_INFO
	.align		4
.L_180:
        /*0008*/ 	.byte	0x04, 0x17
        /*000a*/ 	.short	(.L_182 - .L_181)
.L_181:
        /*000c*/ 	.word	0x00000000
        /*0010*/ 	.short	0x0000
        /*0012*/ 	.short	0x0000
        /*0014*/ 	.byte	0x00, 0xf0, 0xe1, 0x10


	//----- nvinfo : EIATTR_SPARSE_MMA_MASK
	.align		4
.L_182:
        /*0018*/ 	.byte	0x03, 0x50
        /*001a*/ 	.short	0x0000


	//----- nvinfo : EIATTR_MAXREG_COUNT
	.align		4
        /*001c*/ 	.byte	0x03, 0x1b
        /*001e*/ 	.short	0x00ff


	//----- nvinfo : EIATTR_MERCURY_ISA_VERSION
	.align		4
        /*0020*/ 	.byte	0x03, 0x5f
        /*0022*/ 	.short	0x0101


	//----- nvinfo : EIATTR_VRC_CTA_INIT_COUNT
	.align		4
        /*0024*/ 	.byte	0x02, 0x4a
	.zero		1
	.zero		1


	//----- nvinfo : EIATTR_EXIT_INSTR_OFFSETS
	.align		4
        /*0028*/ 	.byte	0x04, 0x1c
        /*002a*/ 	.short	(.L_184 - .L_183)


	//   ....[0]....
.L_183:
        /*002c*/ 	.word	0x00000010


	//----- nvinfo : EIATTR_MAX_THREADS
	.align		4
.L_184:
        /*0030*/ 	.byte	0x04, 0x05
        /*0032*/ 	.short	(.L_186 - .L_185)
.L_185:
        /*0034*/ 	.word	0x00000080
        /*0038*/ 	.word	0x00000001
        /*003c*/ 	.word	0x00000001


	//----- nvinfo : EIATTR_CBANK_PARAM_SIZE
	.align		4
.L_186:
        /*0040*/ 	.byte	0x03, 0x19
        /*0042*/ 	.short	0x0438


	//----- nvinfo : EIATTR_PARAM_CBANK
	.align		4
        /*0044*/ 	.byte	0x04, 0x0a
        /*0046*/ 	.short	(.L_188 - .L_187)
	.align		4
.L_187:
        /*0048*/ 	.word	index@(.nv.constant0._ZN7cutlass13device_kernelIN5flash19enable_sm80_to_sm89INS1_16FlashAttnFwdSm80INS1_25CollectiveMainloopFwdSm80ILi4ELi1ELb0EN4cute5tupleIJNS5_1CILi128EEENS7_ILi48EEENS7_ILi96EEEEEELi96ENS_6half_tEfNS_4arch4Sm80ELb0ELb1ELb1ELb1ELb1ELb1ELb1ELb1EEENS1_21CollectiveEpilogueFwdINS6_IJS8_SA_S9_EEENS6_IJNS7_ILi1EEESI_SI_EEESC_SE_Li128ELb1ELb1ELb1ELb0EEENS1_36VarlenDynamicPersistentTileSchedulerILi128ELi48ELi128ELi128ELb1ELb1ELb0ELb1ELb0ELb1EEEEEEEEEvNT_6ParamsE)
        /*004c*/ 	.short	0x0380
        /*004e*/ 	.short	0x0438


	//----- nvinfo : EIATTR_SW_WAR
	.align		4
.L_188:
        /*0050*/ 	.byte	0x04, 0x36
        /*0052*/ 	.short	(.L_190 - .L_189)
.L_189:
        /*0054*/ 	.word	0x00000008
.L_190:


//--------------------- .nv.info._ZN7cutlass13device_kernelIN5flash19enable_sm80_to_sm89INS1_16FlashAttnFwdSm80INS1_25CollectiveMainloopFwdSm80ILi4ELi1ELb0EN4cute5tupleIJNS5_1CILi128EEENS7_ILi64EEENS7_ILi96EEEEEELi96ENS_6half_tEfNS_4arch4Sm80ELb1ELb0ELb1ELb0ELb1ELb0ELb1ELb1EEENS1_21CollectiveEpilogueFwdINS6_IJS8_SA_S9_EEENS6_IJNS7_ILi1EEESI_SI_EEESC_SE_Li128ELb0ELb1ELb1ELb0EEENS1_30DynamicPersistentTileSchedulerILi128ELi128ELb1ELb1ELb0EEEEEEEEEvNT_6ParamsE --------------------------
	.section	.nv.info._ZN7cutlass13device_kernelIN5flash19enable_sm80_to_sm89INS1_16FlashAttnFwdSm80INS1_25CollectiveMainloopFwdSm80ILi4ELi1ELb0EN4cute5tupleIJNS5_1CILi128EEENS7_ILi64EEENS7_ILi96EEEEEELi96ENS_6half_tEfNS_4arch4Sm80ELb1ELb0ELb1ELb0ELb1ELb0ELb1ELb1EEENS1_21CollectiveEpilogueFwdINS6_IJS8_SA_S9_EEENS6_IJNS7_ILi1EEESI_SI_EEESC_SE_Li128ELb0ELb1ELb1ELb0EEENS1_30DynamicPersistentTileSchedulerILi128ELi128ELb1ELb1ELb0EEEEEEEEEvNT_6ParamsE,"",@"SHT_CUDA_INFO"
	.sectionflags	@""
	.align	4


	//----- nvinfo : EIATTR_CUDA_API_VERSION
	.align		4
        /*0000*/ 	.byte	0x04, 0x37
        /*0002*/ 	.short	(.L_192 - .L_191)
.L_191:
        /*0004*/ 	.word	0x00000082


	//----- nvinfo : EIATTR_KPARAM_INFO
	.align		4
.L_192:
        /*0008*/ 	.byte	0x04, 0x17
        /*000a*/ 	.short	(.L_194 - .L_193)
.L_193:
        /*000c*/ 	.word	0x00000000
        /*0010*/ 	.short	0x0000
        /*0012*/ 	.short	0x0000
        /*0014*/ 	.byte	0x00, 0xf0, 0xa1, 0x10


	//----- nvinfo : EIATTR_SPARSE_MMA_MASK
	.align		4
.L_194:
        /*0018*/ 	.byte	0x03, 0x50
        /*001a*/ 	.short	0x0000


	//----- nvinfo : EIATTR_MAXREG_COUNT
	.align		4
        /*001c*/ 	.byte	0x03, 0x1b
        /*001e*/ 	.short	0x00ff


	//----- nvinfo : EIATTR_MERCURY_ISA_VERSION
	.align		4
        /*0020*/ 	.byte	0x03, 0x5f
        /*0022*/ 	.short	0x0101


	//----- nvinfo : EIATTR_VRC_CTA_INIT_COUNT
	.align		4
        /*0024*/ 	.byte	0x02, 0x4a
	.zero		1
	.zero		1


	//----- nvinfo : EIATTR_EXIT_INSTR_OFFSETS
	.align		4
        /*0028*/ 	.byte	0x04, 0x1c
        /*002a*/ 	.short	(.L_196 - .L_195)


	//   ....[0]....
.L_195:
        /*002c*/ 	.word	0x00000010


	//----- nvinfo : EIATTR_MAX_THREADS
	.align		4
.L_196:
        /*0030*/ 	.byte	0x04, 0x05
        /*0032*/ 	.short	(.L_198 - .L_197)
.L_197:
        /*0034*/ 	.word	0x00000080
        /*0038*/ 	.word	0x00000001
        /*003c*/ 	.word	0x00000001


	//----- nvinfo : EIATTR_CBANK_PARAM_SIZE
	.align		4
.L_198:
        /*0040*/ 	.byte	0x03, 0x19
        /*0042*/ 	.short	0x0428


	//----- nvinfo : EIATTR_PARAM_CBANK
	.align		4
        /*0044*/ 	.byte	0x04, 0x0a
        /*0046*/ 	.short	(.L_200 - .L_199)
	.align		4
.L_199:
        /*0048*/ 	.word	index@(.nv.constant0._ZN7cutlass13device_kernelIN5flash19enable_sm80_to_sm89INS1_16FlashAttnFwdSm80INS1_25CollectiveMainloopFwdSm80ILi4ELi1ELb0EN4cute5tupleIJNS5_1CILi128EEENS7_ILi64EEENS7_ILi96EEEEEELi96ENS_6half_tEfNS_4arch4Sm80ELb1ELb0ELb1ELb0ELb1ELb0ELb1ELb1EEENS1_21CollectiveEpilogueFwdINS6_IJS8_SA_S9_EEENS6_IJNS7_ILi1EEESI_SI_EEESC_SE_Li128ELb0ELb1ELb1ELb0EEENS1_30DynamicPersistentTileSchedulerILi128ELi128ELb1ELb1ELb0EEEEEEEEEvNT_6ParamsE)
        /*004c*/ 	.short	0x0380
        /*004e*/ 	.short	0x0428


	//----- nvinfo : EIATTR_SW_WAR
	.align		4
.L_200:
        /*0050*/ 	.byte	0x04, 0x36
        /*0052*/ 	.short	(.L_202 - .L_201)
.L_201:
        /*0054*/ 	.word	0x00000008
.L_202:


//--------------------- .nv.info._ZN7cutlass13device_kernelIN5flash19enable_sm80_to_sm89INS1_16FlashAttnFwdSm80INS1_25CollectiveMainloopFwdSm80ILi4ELi1ELb0EN4cute5tupleIJNS5_1CILi128EEENS7_ILi48EEENS7_ILi96EEEEEELi96ENS_6half_tEfNS_4arch4Sm80ELb1ELb0ELb1ELb1ELb1ELb0ELb1ELb1EEENS1_21CollectiveEpilogueFwdINS6_IJS8_SA_S9_EEENS6_IJNS7_ILi1EEESI_SI_EEESC_SE_Li128ELb1ELb1ELb1ELb0EEENS1_36VarlenDynamicPersistentTileSchedulerILi128ELi48ELi128ELi128ELb1ELb1ELb0ELb1ELb1ELb1EEEEEEEEEvNT_6ParamsE --------------------------
	.section	.nv.info._ZN7cutlass13device_kernelIN5flash19enable_sm80_to_sm89INS1_16FlashAttnFwdSm80INS1_25CollectiveMainloopFwdSm80ILi4ELi1ELb0EN4cute5tupleIJNS5_1CILi128EEENS7_ILi48EEENS7_ILi96EEEEEELi96ENS_6half_tEfNS_4arch4Sm80ELb1ELb0ELb1ELb1ELb1ELb0ELb1ELb1EEENS1_21CollectiveEpilogueFwdINS6_IJS8_SA_S9_EEENS6_IJNS7_ILi1EEESI_SI_EEESC_SE_Li128ELb1ELb1ELb1ELb0EEENS1_36VarlenDynamicPersistentTileSchedulerILi128ELi48ELi128ELi128ELb1ELb1ELb0ELb1ELb1ELb1EEEEEEEEEvNT_6ParamsE,"",@"SHT_CUDA_INFO"
	.sectionflags	@""
	.align	4


	//----- nvinfo : EIATTR_CUDA_API_VERSION
	.align		4
        /*0000*/ 	.byte	0x04, 0x37
        /*0002*/ 	.short	(.L_204 - .L_203)
.L_203:
        /*0004*/ 	.word	0x00000082


	//----- nvinfo : EIATTR_KPARAM_INFO
	.align		4
.L_204:
        /*0008*/ 	.byte	0x04, 0x17
        /*000a*/ 	.short	(.L_206 - .L_205)
.L_205:
        /*000c*/ 	.word	0x00000000
        /*0010*/ 	.short	0x0000
        /*0012*/ 	.short	0x0000
        /*0014*/ 	.byte	0x00, 0xf0, 0xe1, 0x10


	//----- nvinfo : EIATTR_SPARSE_MMA_MASK
	.align		4
.L_206:
        /*0018*/ 	.byte	0x03, 0x50
        /*001a*/ 	.short	0x0000


	//----- nvinfo : EIATTR_MAXREG_COUNT
	.align		4
        /*001c*/ 	.byte	0x03, 0x1b
        /*001e*/ 	.short	0x00ff


	//----- nvinfo : EIATTR_MERCURY_ISA_VERSION
	.align		4
        /*0020*/ 	.byte	0x03, 0x5f
        /*0022*/ 	.short	0x0101


	//----- nvinfo : EIATTR_VRC_CTA_INIT_COUNT
	.align		4
        /*0024*/ 	.byte	0x02, 0x4a
	.zero		1
	.zero		1


	//----- nvinfo : EIATTR_EXIT_INSTR_OFFSETS
	.align		4
        /*0028*/ 	.byte	0x04, 0x1c
        /*002a*/ 	.short	(.L_208 - .L_207)


	//   ....[0]....
.L_207:
        /*002c*/ 	.word	0x00000010


	//----- nvinfo : EIATTR_MAX_THREADS
	.align		4
.L_208:
        /*0030*/ 	.byte	0x04, 0x05
        /*0032*/ 	.short	(.L_210 - .L_209)
.L_209:
        /*0034*/ 	.word	0x00000080
        /*0038*/ 	.word	0x00000001
        /*003c*/ 	.word	0x00000001


	//----- nvinfo : EIATTR_CBANK_PARAM_SIZE
	.align		4
.L_210:
        /*0040*/ 	.byte	0x03, 0x19
        /*0042*/ 	.short	0x0438


	//----- nvinfo : EIATTR_PARAM_CBANK
	.align		4
        /*0044*/ 	.byte	0x04, 0x0a
        /*0046*/ 	.short	(.L_212 - .L_211)
	.align		4
.L_211:
        /*0048*/ 	.word	index@(.nv.constant0._ZN7cutlass13device_kernelIN5flash19enable_sm80_to_sm89INS1_16FlashAttnFwdSm80INS1_25CollectiveMainloopFwdSm80ILi4ELi1ELb0EN4cute5tupleIJNS5_1CILi128EEENS7_ILi48EEENS7_ILi96EEEEEELi96ENS_6half_tEfNS_4arch4Sm80ELb1ELb0ELb1ELb1ELb1ELb0ELb1ELb1EEENS1_21CollectiveEpilogueFwdINS6_IJS8_SA_S9_EEENS6_IJNS7_ILi1EEESI_SI_EEESC_SE_Li128ELb1ELb1ELb1ELb0EEENS1_36VarlenDynamicPersistentTileSchedulerILi128ELi48ELi128ELi128ELb1ELb1ELb0ELb1ELb1ELb1EEEEEEEEEvNT_6ParamsE)
        /*004c*/ 	.short	0x0380
        /*004e*/ 	.short	0x0438


	//----- nvinfo : EIATTR_SW_WAR
	.align		4
.L_212:
        /*0050*/ 	.byte	0x04, 0x36
        /*0052*/ 	.short	(.L_214 - .L_213)
.L_213:
        /*0054*/ 	.word	0x00000008
.L_214:


//--------------------- .nv.info._ZN7cutlass13device_kernelIN5flash19enable_sm80_to_sm89INS1_16FlashAttnFwdSm80INS1_25CollectiveMainloopFwdSm80ILi4ELi1ELb0EN4cute5tupleIJNS5_1CILi128EEENS7_ILi48EEENS7_ILi96EEEEEELi96ENS_6half_tEfNS_4arch4Sm80ELb1ELb0ELb1ELb1ELb1ELb1ELb1ELb1EEENS1_21CollectiveEpilogueFwdINS6_IJS8_SA_S9_EEENS6_IJNS7_ILi1EEESI_SI_EEESC_SE_Li128ELb1ELb1ELb1ELb0EEENS1_36VarlenDynamicPersistentTileSchedulerILi128ELi48ELi128ELi128ELb1ELb1ELb0ELb1ELb1ELb1EEEEEEEEEvNT_6ParamsE --------------------------
	.section	.nv.info._ZN7cutlass13device_kernelIN5flash19enable_sm80_to_sm89INS1_16FlashAttnFwdSm80INS1_25CollectiveMainloopFwdSm80ILi4ELi1ELb0EN4cute5tupleIJNS5_1CILi128EEENS7_ILi48EEENS7_ILi96EEEEEELi96ENS_6half_tEfNS_4arch4Sm80ELb1ELb0ELb1ELb1ELb1ELb1ELb1ELb1EEENS1_21CollectiveEpilogueFwdINS6_IJS8_SA_S9_EEENS6_IJNS7_ILi1EEESI_SI_EEESC_SE_Li128ELb1ELb1ELb1ELb0EEENS1_36VarlenDynamicPersistentTileSchedulerILi128ELi48ELi128ELi128ELb1ELb1ELb0ELb1ELb1ELb1EEEEEEEEEvNT_6ParamsE,"",@"SHT_CUDA_INFO"
	.sectionflags	@""
	.align	4


	//----- nvinfo : EIATTR_CUDA_API_VERSION
	.align		4
        /*0000*/ 	.byte	0x04, 0x37
        /*0002*/ 	.short	(.L_216 - .L_215)
.L_215:
        /*0004*/ 	.word	0x00000082


	//----- nvinfo : EIATTR_KPARAM_INFO
	.align		4
.L_216:
        /*0008*/ 	.byte	0x04, 0x17
        /*000a*/ 	.short	(.L_218 - .L_217)
.L_217:
        /*000c*/ 	.word	0x00000000
        /*0010*/ 	.short	0x0000
        /*0012*/ 	.short	0x0000
        /*0014*/ 	.byte	0x00, 0xf0, 0xe1, 0x10


	//----- nvinfo : EIATTR_SPARSE_MMA_MASK
	.align		4
.L_218:
        /*0018*/ 	.byte	0x03, 0x50
        /*001a*/ 	.short	0x0000


	//----- nvinfo : EIATTR_MAXREG_COUNT
	.align		4
        /*001c*/ 	.byte	0x03, 0x1b
        /*001e*/ 	.short	0x00ff


	//----- nvinfo : EIATTR_MERCURY_ISA_VERSION
	.align		4
        /*0020*/ 	.byte	0x03, 0x5f
        /*0022*/ 	.short	0x0101


	//----- nvinfo : EIATTR_VRC_CTA_INIT_COUNT
	.align		4
        /*0024*/ 	.byte	0x02, 0x4a
	.zero		1
	.zero		1


	//----- nvinfo : EIATTR_EXIT_INSTR_OFFSETS
	.align		4
        /*0028*/ 	.byte	0x04, 0x1c
        /*002a*/ 	.short	(.L_220 - .L_219)


	//   ....[0]....
.L_219:
        /*002c*/ 	.word	0x00000010


	//----- nvinfo : EIATTR_MAX_THREADS
	.align		4
.L_220:
        /*0030*/ 	.byte	0x04, 0x05
        /*0032*/ 	.short	(.L_222 - .L_221)
.L_221:
        /*0034*/ 	.word	0x00000080
        /*0038*/ 	.word	0x00000001
        /*003c*/ 	.word	0x00000001


	//----- nvinfo : EIATTR_CBANK_PARAM_SIZE
	.align		4
.L_222:
        /*0040*/ 	.byte	0x03, 0x19
        /*0042*/ 	.short	0x0438


	//----- nvinfo : EIATTR_PARAM_CBANK
	.align		4
        /*0044*/ 	.byte	0x04, 0x0a
        /*0046*/ 	.short	(.L_224 - .L_223)
	.align		4
.L_223:
        /*0048*/ 	.word	index@(.nv.constant0._ZN7cutlass13device_kernelIN5flash19enable_sm80_to_sm89INS1_16FlashAttnFwdSm80INS1_25CollectiveMainloopFwdSm80ILi4ELi1ELb0EN4cute5tupleIJNS5_1CILi128EEENS7_ILi48EEENS7_ILi96EEEEEELi96ENS_6half_tEfNS_4arch4Sm80ELb1ELb0ELb1ELb1ELb1ELb1ELb1ELb1EEENS1_21CollectiveEpilogueFwdINS6_IJS8_SA_S9_EEENS6_IJNS7_ILi1EEESI_SI_EEESC_SE_Li128ELb1ELb1ELb1ELb0EEENS1_36VarlenDynamicPersistentTileSchedulerILi128ELi48ELi128ELi128ELb1ELb1ELb0ELb1ELb1ELb1EEEEEEEEEvNT_6ParamsE)
        /*004c*/ 	.short	0x0380
        /*004e*/ 	.short	0x0438


	//----- nvinfo : EIATTR_SW_WAR
	.align		4
.L_224:
        /*0050*/ 	.byte	0x04, 0x36
        /*0052*/ 	.short	(.L_226 - .L_225)
.L_225:
        /*0054*/ 	.word	0x00000008
.L_226:


//--------------------- .nv.info._ZN7cutlass13device_kernelIN5flash19enable_sm80_to_sm89INS1_16FlashAttnFwdSm80INS1_25CollectiveMainloopFwdSm80ILi4ELi1ELb0EN4cute5tupleIJNS5_1CILi128EEENS7_ILi64EEENS7_ILi96EEEEEELi96ENS_6half_tEfNS_4arch4Sm80ELb0ELb0ELb0ELb0ELb1ELb0ELb1ELb1EEENS1_21CollectiveEpilogueFwdINS6_IJS8_SA_S9_EEENS6_IJNS7_ILi1EEESI_SI_EEESC_SE_Li128ELb0ELb1ELb1ELb0EEENS1_19SingleTileSchedulerILb0ELb1ELb1ELi128EEEEEEEEEvNT_6ParamsE --------------------------
	.section	.nv.info._ZN7cutlass13device_kernelIN5flash19enable_sm80_to_sm89INS1_16FlashAttnFwdSm80INS1_25CollectiveMainloopFwdSm80ILi4ELi1ELb0EN4cute5tupleIJNS5_1CILi128EEENS7_ILi64EEENS7_ILi96EEEEEELi96ENS_6half_tEfNS_4arch4Sm80ELb0ELb0ELb0ELb0ELb1ELb0ELb1ELb1EEENS1_21CollectiveEpilogueFwdINS6_IJS8_SA_S9_EEENS6_IJNS7_ILi1EEESI_SI_EEESC_SE_Li128ELb0ELb1ELb1ELb0EEENS1_19SingleTileSchedulerILb0ELb1ELb1ELi128EEEEEEEEEvNT_6ParamsE,"",@"SHT_CUDA_INFO"
	.sectionflags	@""
	.align	4


	//----- nvinfo : EIATTR_CUDA_API_VERSION
	.align		4
        /*0000*/ 	.byte	0x04, 0x37
        /*0002*/ 	.short	(.L_228 - .L_227)
.L_227:
        /*0004*/ 	.word	0x00000082


	//----- nvinfo : EIATTR_KPARAM_INFO
	.align		4
.L_228:
        /*0008*/ 	.byte	0x04, 0x17
        /*000a*/ 	.short	(.L_230 - .L_229)
.L_229:
        /*000c*/ 	.word	0x00000000
        /*0010*/ 	.short	0x0000
        /*0012*/ 	.short	0x0000
        /*0014*/ 	.byte	0x00, 0xf0, 0x61, 0x10


	//----- nvinfo : EIATTR_SPARSE_MMA_MASK
	.align		4
.L_230:
        /*0018*/ 	.byte	0x03, 0x50
        /*001a*/ 	.short	0x0000


	//----- nvinfo : EIATTR_MAXREG_COUNT
	.align		4
        /*001c*/ 	.byte	0x03, 0x1b
        /*001e*/ 	.short	0x00ff


	//----- nvinfo : EIATTR_MERCURY_ISA_VERSION
	.align		4
        /*0020*/ 	.byte	0x03, 0x5f
        /*0022*/ 	.short	0x0101


	//----- nvinfo : EIATTR_VRC_CTA_INIT_COUNT
	.align		4
        /*0024*/ 	.byte	0x02, 0x4a
	.zero		1
	.zero		1


	//----- nvinfo : EIATTR_EXIT_INSTR_OFFSETS
	.align		4
        /*0028*/ 	.byte	0x04, 0x1c
        /*002a*/ 	.short	(.L_232 - .L_231)


	//   ....[0]....
.L_231:
        /*002c*/ 	.word	0x00000010


	//----- nvinfo : EIATTR_MAX_THREADS
	.align		4
.L_232:
        /*0030*/ 	.byte	0x04, 0x05
        /*0032*/ 	.short	(.L_234 - .L_233)
.L_233:
        /*0034*/ 	.word	0x00000080
        /*0038*/ 	.word	0x00000001
        /*003c*/ 	.word	0x00000001


	//----- nvinfo : EIATTR_CBANK_PARAM_SIZE
	.align		4
.L_234:
        /*0040*/ 	.byte	0x03, 0x19
        /*0042*/ 	.short	0x0418


	//----- nvinfo : EIATTR_PARAM_CBANK
	.align		4
        /*0044*/ 	.byte	0x04, 0x0a
        /*0046*/ 	.short	(.L_236 - .L_235)
	.align		4
.L_235:
        /*0048*/ 	.word	index@(.nv.constant0._ZN7cutlass13device_kernelIN5flash19enable_sm80_to_sm89INS1_16FlashAttnFwdSm80INS1_25CollectiveMainloopFwdSm80ILi4ELi1ELb0EN4cute5tupleIJNS5_1CILi128EEENS7_ILi64EEENS7_ILi96EEEEEELi96ENS_6half_tEfNS_4arch4Sm80ELb0ELb0ELb0ELb0ELb1ELb0ELb1ELb1EEENS1_21CollectiveEpilogueFwdINS6_IJS8_SA_S9_EEENS6_IJNS7_ILi1EEESI_SI_EEESC_SE_Li128ELb0ELb1ELb1ELb0EEENS1_19SingleTileSchedulerILb0ELb1ELb1ELi128EEEEEEEEEvNT_6ParamsE)
        /*004c*/ 	.short	0x0380
        /*004e*/ 	.short	0x0418


	//----- nvinfo : EIATTR_SW_WAR
	.align		4
.L_236:
        /*0050*/ 	.byte	0x04, 0x36
        /*0052*/ 	.short	(.L_238 - .L_237)
.L_237:
        /*0054*/ 	.word	0x00000008
.L_238:


//--------------------- .nv.info._ZN7cutlass13device_kernelIN5flash19enable_sm80_to_sm89INS1_16FlashAttnFwdSm80INS1_25CollectiveMainloopFwdSm80ILi4ELi1ELb0EN4cute5tupleIJNS5_1CILi128EEENS7_ILi48EEENS7_ILi96EEEEEELi96ENS_6half_tEfNS_4arch4Sm80ELb0ELb0ELb0ELb1ELb1ELb0ELb1ELb1EEENS1_21CollectiveEpilogueFwdINS6_IJS8_SA_S9_EEENS6_IJNS7_ILi1EEESI_SI_EEESC_SE_Li128ELb1ELb1ELb1ELb0EEENS1_36VarlenDynamicPersistentTileSchedulerILi128ELi48ELi128ELi128ELb1ELb1ELb0ELb0ELb1ELb1EEEEEEEEEvNT_6ParamsE --------------------------
	.section	.nv.info._ZN7cutlass13device_kernelIN5flash19enable_sm80_to_sm89INS1_16FlashAttnFwdSm80INS1_25CollectiveMainloopFwdSm80ILi4ELi1ELb0EN4cute5tupleIJNS5_1CILi128EEENS7_ILi48EEENS7_ILi96EEEEEELi96ENS_6half_tEfNS_4arch4Sm80ELb0ELb0ELb0ELb1ELb1ELb0ELb1ELb1EEENS1_21CollectiveEpilogueFwdINS6_IJS8_SA_S9_EEENS6_IJNS7_ILi1EEESI_SI_EEESC_SE_Li128ELb1ELb1ELb1ELb0EEENS1_36VarlenDynamicPersistentTileSchedulerILi128ELi48ELi128ELi128ELb1ELb1ELb0ELb0ELb1ELb1EEEEEEEEEvNT_6ParamsE,"",@"SHT_CUDA_INFO"
	.sectionflags	@""
	.align	4


	//----- nvinfo : EIATTR_CUDA_API_VERSION
	.align		4
        /*0000*/ 	.byte	0x04, 0x37
        /*0002*/ 	.short	(.L_240 - .L_239)
.L_239:
        /*0004*/ 	.word	0x00000082


	//----- nvinfo : EIATTR_KPARAM_INFO
	.align		4
.L_240:
        /*0008*/ 	.byte	0x04, 0x17
        /*000a*/ 	.short	(.L_242 - .L_241)
.L_241:
        /*000c*/ 	.word	0x00000000
        /*0010*/ 	.short	0x0000
        /*0012*/ 	.short	0x0000
        /*0014*/ 	.byte	0x00, 0xf0, 0xe1, 0x10


	//----- nvinfo : EIATTR_SPARSE_MMA_MASK
	.align		4
.L_242:
        /*0018*/ 	.byte	0x03, 0x50
        /*001a*/ 	.short	0x0000


	//----- nvinfo : EIATTR_MAXREG_COUNT
	.align		4
        /*001c*/ 	.byte	0x03, 0x1b
        /*001e*/ 	.short	0x00ff


	//----- nvinfo : EIATTR_MERCURY_ISA_VERSION
	.align		4
        /*0020*/ 	.byte	0x03, 0x5f
        /*0022*/ 	.short	0x0101


	//----- nvinfo : EIATTR_VRC_CTA_INIT_COUNT
	.align		4
        /*0024*/ 	.byte	0x02, 0x4a
	.zero		1
	.zero		1


	//----- nvinfo : EIATTR_EXIT_INSTR_OFFSETS
	.align		4
        /*0028*/ 	.byte	0x04, 0x1c
        /*002a*/ 	.short	(.L_244 - .L_243)


	//   ....[0]....
.L_243:
        /*002c*/ 	.word	0x00000010


	//----- nvinfo : EIATTR_MAX_THREADS
	.align		4
.L_244:
        /*0030*/ 	.byte	0x04, 0x05
        /*0032*/ 	.short	(.L_246 - .L_245)
.L_245:
        /*0034*/ 	.word	0x00000080
        /*0038*/ 	.word	0x00000001
        /*003c*/ 	.word	0x00000001


	//----- nvinfo : EIATTR_CBANK_PARAM_SIZE
	.align		4
.L_246:
        /*0040*/ 	.byte	0x03, 0x19
        /*0042*/ 	.short	0x0438


	//----- nvinfo : EIATTR_PARAM_CBANK
	.align		4
        /*0044*/ 	.byte	0x04, 0x0a
        /*0046*/ 	.short	(.L_248 - .L_247)
	.align		4
.L_247:
        /*0048*/ 	.word	index@(.nv.constant0._ZN7cutlass13device_kernelIN5flash19enable_sm80_to_sm89INS1_16FlashAttnFwdSm80INS1_25CollectiveMainloopFwdSm80ILi4ELi1ELb0EN4cute5tupleIJNS5_1CILi128EEENS7_ILi48EEENS7_ILi96EEEEEELi96ENS_6half_tEfNS_4arch4Sm80ELb0ELb0ELb0ELb1ELb1ELb0ELb1ELb1EEENS1_21CollectiveEpilogueFwdINS6_IJS8_SA_S9_EEENS6_IJNS7_ILi1EEESI_SI_EEESC_SE_Li128ELb1ELb1ELb1ELb0EEENS1_36VarlenDynamicPersistentTileSchedulerILi128ELi48ELi128ELi128ELb1ELb1ELb0ELb0ELb1ELb1EEEEEEEEEvNT_6ParamsE)
        /*004c*/ 	.short	0x0380
        /*004e*/ 	.short	0x0438


	//----- nvinfo : EIATTR_SW_WAR
	.align		4
.L_248:
        /*0050*/ 	.byte	0x04, 0x36
        /*0052*/ 	.short	(.L_250 - .L_249)
.L_249:
        /*0054*/ 	.word	0x00000008
.L_250:


//--------------------- .nv.info._ZN7cutlass13device_kernelIN5flash19enable_sm80_to_sm89INS1_16FlashAttnFwdSm80INS1_25CollectiveMainloopFwdSm80ILi4ELi1ELb0EN4cute5tupleIJNS5_1CILi128EEENS7_ILi48EEENS7_ILi96EEEEEELi96ENS_6half_tEfNS_4arch4Sm80ELb0ELb0ELb0ELb1ELb1ELb1ELb1ELb1EEENS1_21CollectiveEpilogueFwdINS6_IJS8_SA_S9_EEENS6_IJNS7_ILi1EEESI_SI_EEESC_SE_Li128ELb1ELb1ELb1ELb0EEENS1_36VarlenDynamicPersistentTileSchedulerILi128ELi48ELi128ELi128ELb1ELb1ELb0ELb0ELb1ELb1EEEEEEEEEvNT_6ParamsE --------------------------
	.section	.nv.info._ZN7cutlass13device_kernelIN5flash19enable_sm80_to_sm89INS1_16FlashAttnFwdSm80INS1_25CollectiveMainloopFwdSm80ILi4ELi1ELb0EN4cute5tupleIJNS5_1CILi128EEENS7_ILi48EEENS7_ILi96EEEEEELi96ENS_6half_tEfNS_4arch4Sm80ELb0ELb0ELb0ELb1ELb1ELb1ELb1ELb1EEENS1_21CollectiveEpilogueFwdINS6_IJS8_SA_S9_EEENS6_IJNS7_ILi1EEESI_SI_EEESC_SE_Li128ELb1ELb1ELb1ELb0EEENS1_36VarlenDynamicPersistentTileSchedulerILi128ELi48ELi128ELi128ELb1ELb1ELb0ELb0ELb1ELb1EEEEEEEEEvNT_6ParamsE,"",@"SHT_CUDA_INFO"
	.sectionflags	@""
	.align	4


	//----- nvinfo : EIATTR_CUDA_API_VERSION
	.align		4
        /*0000*/ 	.byte	0x04, 0x37
        /*0002*/ 	.short	(.L_252 - .L_251)
.L_251:
        /*0004*/ 	.word	0x00000082


	//----- nvinfo : EIATTR_KPARAM_INFO
	.align		4
.L_252:
        /*0008*/ 	.byte	0x04, 0x17
        /*000a*/ 	.short	(.L_254 - .L_253)
.L_253:
        /*000c*/ 	.word	0x00000000
        /*0010*/ 	.short	0x0000
        /*0012*/ 	.short	0x0000
        /*0014*/ 	.byte	0x00, 0xf0, 0xe1, 0x10


	//----- nvinfo : EIATTR_SPARSE_MMA_MASK
	.align		4
.L_254:
        /*0018*/ 	.byte	0x03, 0x50
        /*001a*/ 	.short	0x0000


	//----- nvinfo : EIATTR_MAXREG_COUNT
	.align		4
        /*001c*/ 	.byte	0x03, 0x1b
        /*001e*/ 	.short	0x00ff


	//----- nvinfo : EIATTR_MERCURY_ISA_VERSION
	.align		4
        /*0020*/ 	.byte	0x03, 0x5f
        /*0022*/ 	.short	0x0101


	//----- nvinfo : EIATTR_VRC_CTA_INIT_COUNT
	.align		4
        /*0024*/ 	.byte	0x02, 0x4a
	.zero		1
	.zero		1


	//----- nvinfo : EIATTR_EXIT_INSTR_OFFSETS
	.align		4
        /*0028*/ 	.byte	0x04, 0x1c
        /*002a*/ 	.short	(.L_256 - .L_255)


	//   ....[0]....
.L_255:
        /*002c*/ 	.word	0x00000010


	//----- nvinfo : EIATTR_MAX_THREADS
	.align		4
.L_256:
        /*0030*/ 	.byte	0x04, 0x05
        /*0032*/ 	.short	(.L_258 - .L_257)
.L_257:
        /*0034*/ 	.word	0x00000080
        /*0038*/ 	.word	0x00000001
        /*003c*/ 	.word	0x00000001


	//----- nvinfo : EIATTR_CBANK_PARAM_SIZE
	.align		4
.L_258:
        /*0040*/ 	.byte	0x03, 0x19
        /*0042*/ 	.short	0x0438


	//----- nvinfo : EIATTR_PARAM_CBANK
	.align		4
        /*0044*/ 	.byte	0x04, 0x0a
        /*0046*/ 	.short	(.L_260 - .L_259)
	.align		4
.L_259:
        /*0048*/ 	.word	index@(.nv.constant0._ZN7cutlass13device_kernelIN5flash19enable_sm80_to_sm89INS1_16FlashAttnFwdSm80INS1_25CollectiveMainloopFwdSm80ILi4ELi1ELb0EN4cute5tupleIJNS5_1CILi128EEENS7_ILi48EEENS7_ILi96EEEEEELi96ENS_6half_tEfNS_4arch4Sm80ELb0ELb0ELb0ELb1ELb1ELb1ELb1ELb1EEENS1_21CollectiveEpilogueFwdINS6_IJS8_SA_S9_EEENS6_IJNS7_ILi1EEESI_SI_EEESC_SE_Li128ELb1ELb1ELb1ELb0EEENS1_36VarlenDynamicPersistentTileSchedulerILi128ELi48ELi128ELi128ELb1ELb1ELb0ELb0ELb1ELb1EEEEEEEEEvNT_6ParamsE)
        /*004c*/ 	.short	0x0380
        /*004e*/ 	.short	0x0438


	//----- nvinfo : EIATTR_SW_WAR
	.align		4
.L_260:
        /*0050*/ 	.byte	0x04, 0x36
        /*0052*/ 	.short	(.L_262 - .L_261)
.L_261:
        /*0054*/ 	.word	0x00000008
.L_262:


//--------------------- .nv.info._ZN7cutlass13device_kernelIN5flash19enable_sm80_to_sm89INS1_16FlashAttnFwdSm80INS1_25CollectiveMainloopFwdSm80ILi4ELi1ELb0EN4cute5tupleIJNS5_1CILi128EEENS7_ILi48EEENS7_ILi96EEEEEELi96ENS_6half_tEfNS_4arch4Sm80ELb0ELb1ELb0ELb0ELb1ELb0ELb1ELb1EEENS1_21CollectiveEpilogueFwdINS6_IJS8_SA_S9_EEENS6_IJNS7_ILi1EEESI_SI_EEESC_SE_Li128ELb0ELb1ELb1ELb0EEENS1_19SingleTileSchedulerILb0ELb1ELb1ELi128EEEEEEEEEvNT_6ParamsE --------------------------
	.section	.nv.info._ZN7cutlass13device_kernelIN5flash19enable_sm80_to_sm89INS1_16FlashAttnFwdSm80INS1_25CollectiveMainloopFwdSm80ILi4ELi1ELb0EN4cute5tupleIJNS5_1CILi128EEENS7_ILi48EEENS7_ILi96EEEEEELi96ENS_6half_tEfNS_4arch4Sm80ELb0ELb1ELb0ELb0ELb1ELb0ELb1ELb1EEENS1_21CollectiveEpilogueFwdINS6_IJS8_SA_S9_EEENS6_IJNS7_ILi1EEESI_SI_EEESC_SE_Li128ELb0ELb1ELb1ELb0EEENS1_19SingleTileSchedulerILb0ELb1ELb1ELi128EEEEEEEEEvNT_6ParamsE,"",@"SHT_CUDA_INFO"
	.sectionflags	@""
	.align	4


	//----- nvinfo : EIATTR_CUDA_API_VERSION
	.align		4
        /*0000*/ 	.byte	0x04, 0x37
        /*0002*/ 	.short	(.L_264 - .L_263)
.L_263:
        /*0004*/ 	.word	0x00000082


	//----- nvinfo : EIATTR_KPARAM_INFO
	.align		4
.L_264:
        /*0008*/ 	.byte	0x04, 0x17
        /*000a*/ 	.short	(.L_266 - .L_265)
.L_265:
        /*000c*/ 	.word	0x00000000
        /*0010*/ 	.short	0x0000
        /*0012*/ 	.short	0x0000
        /*0014*/ 	.byte	0x00, 0xf0, 0x61, 0x10


	//----- nvinfo : EIATTR_SPARSE_MMA_MASK
	.align		4
.L_266:
        /*0018*/ 	.byte	0x03, 0x50
        /*001a*/ 	.short	0x0000


	//----- nvinfo : EIATTR_MAXREG_COUNT
	.align		4
        /*001c*/ 	.byte	0x03, 0x1b
        /*001e*/ 	.short	0x00ff


	//----- nvinfo : EIATTR_MERCURY_ISA_VERSION
	.align		4
        /*0020*/ 	.byte	0x03, 0x5f
        /*0022*/ 	.short	0x0101


	//----- nvinfo : EIATTR_VRC_CTA_INIT_COUNT
	.align		4
        /*0024*/ 	.byte	0x02, 0x4a
	.zero		1
	.zero		1


	//----- nvinfo : EIATTR_EXIT_INSTR_OFFSETS
	.align		4
        /*0028*/ 	.byte	0x04, 0x1c
        /*002a*/ 	.short	(.L_268 - .L_267)


	//   ....[0]....
.L_267:
        /*002c*/ 	.word	0x00000010


	//----- nvinfo : EIATTR_MAX_THREADS
	.align		4
.L_268:
        /*0030*/ 	.byte	0x04, 0x05
        /*0032*/ 	.short	(.L_270 - .L_269)
.L_269:
        /*0034*/ 	.word	0x00000080
        /*0038*/ 	.word	0x00000001
        /*003c*/ 	.word	0x00000001


	//----- nvinfo : EIATTR_CBANK_PARAM_SIZE
	.align		4
.L_270:
        /*0040*/ 	.byte	0x03, 0x19
        /*0042*/ 	.short	0x0418


	//----- nvinfo : EIATTR_PARAM_CBANK
	.align		4
        /*0044*/ 	.byte	0x04, 0x0a
        /*0046*/ 	.short	(.L_272 - .L_271)
	.align		4
.L_271:
        /*0048*/ 	.word	index@(.nv.constant0._ZN7cutlass13device_kernelIN5flash19enable_sm80_to_sm89INS1_16FlashAttnFwdSm80INS1_25CollectiveMainloopFwdSm80ILi4ELi1ELb0EN4cute5tupleIJNS5_1CILi128EEENS7_ILi48EEENS7_ILi96EEEEEELi96ENS_6half_tEfNS_4arch4Sm80ELb0ELb1ELb0ELb0ELb1ELb0ELb1ELb1EEENS1_21CollectiveEpilogueFwdINS6_IJS8_SA_S9_EEENS6_IJNS7_ILi1EEESI_SI_EEESC_SE_Li128ELb0ELb1ELb1ELb0EEENS1_19SingleTileSchedulerILb0ELb1ELb1ELi128EEEEEEEEEvNT_6ParamsE)
        /*004c*/ 	.short	0x0380
        /*004e*/ 	.short	0x0418


	//----- nvinfo : EIATTR_SW_WAR
	.align		4
.L_272:
        /*0050*/ 	.byte	0x04, 0x36
        /*0052*/ 	.short	(.L_274 - .L_273)
.L_273:
        /*0054*/ 	.word	0x00000008
.L_274:


//--------------------- .nv.info._ZN7cutlass13device_kernelIN5flash19enable_sm80_to_sm89INS1_16FlashAttnFwdSm80INS1_25CollectiveMainloopFwdSm80ILi4ELi1ELb0EN4cute5tupleIJNS5_1CILi128EEENS7_ILi48EEENS7_ILi96EEEEEELi96ENS_6half_tEfNS_4arch4Sm80ELb0ELb1ELb0ELb1ELb1ELb0ELb1ELb1EEENS1_21CollectiveEpilogueFwdINS6_IJS8_SA_S9_EEENS6_IJNS7_ILi1EEESI_SI_EEESC_SE_Li128ELb1ELb1ELb1ELb0EEENS1_36VarlenDynamicPersistentTileSchedulerILi128ELi48ELi128ELi128ELb1ELb1ELb0ELb1ELb0ELb1EEEEEEEEEvNT_6ParamsE --------------------------
	.section	.nv.info._ZN7cutlass13device_kernelIN5flash19enable_sm80_to_sm89INS1_16FlashAttnFwdSm80INS1_25CollectiveMainloopFwdSm80ILi4ELi1ELb0EN4cute5tupleIJNS5_1CILi128EEENS7_ILi48EEENS7_ILi96EEEEEELi96ENS_6half_tEfNS_4arch4Sm80ELb0ELb1ELb0ELb1ELb1ELb0ELb1ELb1EEENS1_21CollectiveEpilogueFwdINS6_IJS8_SA_S9_EEENS6_IJNS7_ILi1EEESI_SI_EEESC_SE_Li128ELb1ELb1ELb1ELb0EEENS1_36VarlenDynamicPersistentTileSchedulerILi128ELi48ELi128ELi128ELb1ELb1ELb0ELb1ELb0ELb1EEEEEEEEEvNT_6ParamsE,"",@"SHT_CUDA_INFO"
	.sectionflags	@""
	.align	4


	//----- nvinfo : EIATTR_CUDA_API_VERSION
	.align		4
        /*0000*/ 	.byte	0x04, 0x37
        /*0002*/ 	.short	(.L_276 - .L_275)
.L_275:
        /*0004*/ 	.word	0x00000082


	//----- nvinfo : EIATTR_KPARAM_INFO
	.align		4
.L_276:
        /*0008*/ 	.byte	0x04, 0x17
        /*000a*/ 	.short	(.L_278 - .L_277)
.L_277:
        /*000c*/ 	.word	0x00000000
        /*0010*/ 	.short	0x0000
        /*0012*/ 	.short	0x0000
        /*0014*/ 	.byte	0x00, 0xf0, 0xe1, 0x10


	//----- nvinfo : EIATTR_SPARSE_MMA_MASK
	.align		4
.L_278:
        /*0018*/ 	.byte	0x03, 0x50
        /*001a*/ 	.short	0x0000


	//----- nvinfo : EIATTR_MAXREG_COUNT
	.align		4
        /*001c*/ 	.byte	0x03, 0x1b
        /*001e*/ 	.short	0x00ff


	//----- nvinfo : EIATTR_MERCURY_ISA_VERSION
	.align		4
        /*0020*/ 	.byte	0x03, 0x5f
        /*0022*/ 	.short	0x0101


	//----- nvinfo : EIATTR_VRC_CTA_INIT_COUNT
	.align		4
        /*0024*/ 	.byte	0x02, 0x4a
	.zero		1
	.zero		1


	//----- nvinfo : EIATTR_EXIT_INSTR_OFFSETS
	.align		4
        /*0028*/ 	.byte	0x04, 0x1c
        /*002a*/ 	.short	(.L_280 - .L_279)


	//   ....[0]....
.L_279:
        /*002c*/ 	.word	0x00000010


	//----- nvinfo : EIATTR_MAX_THREADS
	.align		4
.L_280:
        /*0030*/ 	.byte	0x04, 0x05
        /*0032*/ 	.short	(.L_282 - .L_281)
.L_281:
        /*0034*/ 	.word	0x00000080
        /*0038*/ 	.word	0x00000001
        /*003c*/ 	.word	0x00000001


	//----- nvinfo : EIATTR_CBANK_PARAM_SIZE
	.align		4
.L_282:
        /*0040*/ 	.byte	0x03, 0x19
        /*0042*/ 	.short	0x0438


	//----- nvinfo : EIATTR_PARAM_CBANK
	.align		4
        /*0044*/ 	.byte	0x04, 0x0a
        /*0046*/ 	.short	(.L_284 - .L_283)
	.align		4
.L_283:
        /*0048*/ 	.word	index@(.nv.constant0._ZN7cutlass13device_kernelIN5flash19enable_sm80_to_sm89INS1_16FlashAttnFwdSm80INS1_25CollectiveMainloopFwdSm80ILi4ELi1ELb0EN4cute5tupleIJNS5_1CILi128EEENS7_ILi48EEENS7_ILi96EEEEEELi96ENS_6half_tEfNS_4arch4Sm80ELb0ELb1ELb0ELb1ELb1ELb0ELb1ELb1EEENS1_21CollectiveEpilogueFwdINS6_IJS8_SA_S9_EEENS6_IJNS7_ILi1EEESI_SI_EEESC_SE_Li128ELb1ELb1ELb1ELb0EEENS1_36VarlenDynamicPersistentTileSchedulerILi128ELi48ELi128ELi128ELb1ELb1ELb0ELb1ELb0ELb1EEEEEEEEEvNT_6ParamsE)
        /*004c*/ 	.short	0x0380
        /*004e*/ 	.short	0x0438


	//----- nvinfo : EIATTR_SW_WAR
	.align		4
.L_284:
        /*0050*/ 	.byte	0x04, 0x36
        /*0052*/ 	.short	(.L_286 - .L_285)
.L_285:
        /*0054*/ 	.word	0x00000008
.L_286:


//--------------------- .nv.info._ZN7cutlass13device_kernelIN5flash19enable_sm80_to_sm89INS1_16FlashAttnFwdSm80INS1_25CollectiveMainloopFwdSm80ILi4ELi1ELb0EN4cute5tupleIJNS5_1CILi128EEENS7_ILi48EEENS7_ILi96EEEEEELi96ENS_6half_tEfNS_4arch4Sm80ELb0ELb1ELb0ELb1ELb1ELb1ELb1ELb1EEENS1_21CollectiveEpilogueFwdINS6_IJS8_SA_S9_EEENS6_IJNS7_ILi1EEESI_SI_EEESC_SE_Li128ELb1ELb1ELb1ELb0EEENS1_36VarlenDynamicPersistentTileSchedulerILi128ELi48ELi128ELi128ELb1ELb1ELb0ELb1ELb0ELb1EEEEEEEEEvNT_6ParamsE --------------------------
	.section	.nv.info._ZN7cutlass13device_kernelIN5flash19enable_sm80_to_sm89INS1_16FlashAttnFwdSm80INS1_25CollectiveMainloopFwdSm80ILi4ELi1ELb0EN4cute5tupleIJNS5_1CILi128EEENS7_ILi48EEENS7_ILi96EEEEEELi96ENS_6half_tEfNS_4arch4Sm80ELb0ELb1ELb0ELb1ELb1ELb1ELb1ELb1EEENS1_21CollectiveEpilogueFwdINS6_IJS8_SA_S9_EEENS6_IJNS7_ILi1EEESI_SI_EEESC_SE_Li128ELb1ELb1ELb1ELb0EEENS1_36VarlenDynamicPersistentTileSchedulerILi128ELi48ELi128ELi128ELb1ELb1ELb0ELb1ELb0ELb1EEEEEEEEEvNT_6ParamsE,"",@"SHT_CUDA_INFO"
	.sectionflags	@""
	.align	4


	//----- nvinfo : EIATTR_CUDA_API_VERSION
	.align		4
        /*0000*/ 	.byte	0x04, 0x37
        /*0002*/ 	.short	(.L_288 - .L_287)
.L_287:
        /*0004*/ 	.word	0x00000082


	//----- nvinfo : EIATTR_KPARAM_INFO
	.align		4
.L_288:
        /*0008*/ 	.byte	0x04, 0x17
        /*000a*/ 	.short	(.L_290 - .L_289)
.L_289:
        /*000c*/ 	.word	0x00000000
        /*0010*/ 	.short	0x0000
        /*0012*/ 	.short	0x0000
        /*0014*/ 	.byte	0x00, 0xf0, 0xe1, 0x10


	//----- nvinfo : EIATTR_SPARSE_MMA_MASK
	.align		4
.L_290:
        /*0018*/ 	.byte	0x03, 0x50
        /*001a*/ 	.short	0x0000


	//----- nvinfo : EIATTR_MAXREG_COUNT
	.align		4
        /*001c*/ 	.byte	0x03, 0x1b
        /*001e*/ 	.short	0x00ff


	//----- nvinfo : EIATTR_MERCURY_ISA_VERSION
	.align		4
        /*0020*/ 	.byte	0x03, 0x5f
        /*0022*/ 	.short	0x0101


	//----- nvinfo : EIATTR_VRC_CTA_INIT_COUNT
	.align		4
        /*0024*/ 	.byte	0x02, 0x4a
	.zero		1
	.zero		1


	//----- nvinfo : EIATTR_EXIT_INSTR_OFFSETS
	.align		4
        /*0028*/ 	.byte	0x04, 0x1c
        /*002a*/ 	.short	(.L_292 - .L_291)


	//   ....[0]....
.L_291:
        /*002c*/ 	.word	0x00000010


	//----- nvinfo : EIATTR_MAX_THREADS
	.align		4
.L_292:
        /*0030*/ 	.byte	0x04, 0x05
        /*0032*/ 	.short	(.L_294 - .L_293)
.L_293:
        /*0034*/ 	.word	0x00000080
        /*0038*/ 	.word	0x00000001
        /*003c*/ 	.word	0x00000001


	//----- nvinfo : EIATTR_CBANK_PARAM_SIZE
	.align		4
.L_294:
        /*0040*/ 	.byte	0x03, 0x19
        /*0042*/ 	.short	0x0438


	//----- nvinfo : EIATTR_PARAM_CBANK
	.align		4
        /*0044*/ 	.byte	0x04, 0x0a
        /*0046*/ 	.short	(.L_296 - .L_295)
	.align		4
.L_295:
        /*0048*/ 	.word	index@(.nv.constant0._ZN7cutlass13device_kernelIN5flash19enable_sm80_to_sm89INS1_16FlashAttnFwdSm80INS1_25CollectiveMainloopFwdSm80ILi4ELi1ELb0EN4cute5tupleIJNS5_1CILi128EEENS7_ILi48EEENS7_ILi96EEEEEELi96ENS_6half_tEfNS_4arch4Sm80ELb0ELb1ELb0ELb1ELb1ELb1ELb1ELb1EEENS1_21CollectiveEpilogueFwdINS6_IJS8_SA_S9_EEENS6_IJNS7_ILi1EEESI_SI_EEESC_SE_Li128ELb1ELb1ELb1ELb0EEENS1_36VarlenDynamicPersistentTileSchedulerILi128ELi48ELi128ELi128ELb1ELb1ELb0ELb1ELb0ELb1EEEEEEEEEvNT_6ParamsE)
        /*004c*/ 	.short	0x0380
        /*004e*/ 	.short	0x0438


	//----- nvinfo : EIATTR_SW_WAR
	.align		4
.L_296:
        /*0050*/ 	.byte	0x04, 0x36
        /*0052*/ 	.short	(.L_298 - .L_297)
.L_297:
        /*0054*/ 	.word	0x00000008
.L_298:


//--------------------- .nv.info._ZN7cutlass13device_kernelIN5flash19enable_sm80_to_sm89INS1_16FlashAttnFwdSm80INS1_25CollectiveMainloopFwdSm80ILi4ELi1ELb0EN4cute5tupleIJNS5_1CILi128EEENS7_ILi64EEENS7_ILi96EEEEEELi96ENS_6half_tEfNS_4arch4Sm80ELb1ELb0ELb0ELb0ELb1ELb0ELb1ELb1EEENS1_21CollectiveEpilogueFwdINS6_IJS8_SA_S9_EEENS6_IJNS7_ILi1EEESI_SI_EEESC_SE_Li128ELb0ELb1ELb1ELb0EEENS1_30DynamicPersistentTileSchedulerILi128ELi128ELb1ELb1ELb0EEEEEEEEEvNT_6ParamsE --------------------------
	.section	.nv.info._ZN7cutlass13device_kernelIN5flash19enable_sm80_to_sm89INS1_16FlashAttnFwdSm80INS1_25CollectiveMainloopFwdSm80ILi4ELi1ELb0EN4cute5tupleIJNS5_1CILi128EEENS7_ILi64EEENS7_ILi96EEEEEELi96ENS_6half_tEfNS_4arch4Sm80ELb1ELb0ELb0ELb0ELb1ELb0ELb1ELb1EEENS1_21CollectiveEpilogueFwdINS6_IJS8_SA_S9_EEENS6_IJNS7_ILi1EEESI_SI_EEESC_SE_Li128ELb0ELb1ELb1ELb0EEENS1_30DynamicPersistentTileSchedulerILi128ELi128ELb1ELb1ELb0EEEEEEEEEvNT_6ParamsE,"",@"SHT_CUDA_INFO"
	.sectionflags	@""
	.align	4


	//----- nvinfo : EIATTR_CUDA_API_VERSION
	.align		4
        /*0000*/ 	.byte	0x04, 0x37
        /*0002*/ 	.short	(.L_300 - .L_299)
.L_299:
        /*0004*/ 	.word	0x00000082


	//----- nvinfo : EIATTR_KPARAM_INFO
	.align		4
.L_300:
        /*0008*/ 	.byte	0x04, 0x17
        /*000a*/ 	.short	(.L_302 - .L_301)
.L_301:
        /*000c*/ 	.word	0x00000000
        /*0010*/ 	.short	0x0000
        /*0012*/ 	.short	0x0000
        /*0014*/ 	.byte	0x00, 0xf0, 0xa1, 0x10


	//----- nvinfo : EIATTR_SPARSE_MMA_MASK
	.align		4
.L_302:
        /*0018*/ 	.byte	0x03, 0x50
        /*001a*/ 	.short	0x0000


	//----- nvinfo : EIATTR_MAXREG_COUNT
	.align		4
        /*001c*/ 	.byte	0x03, 0x1b
        /*001e*/ 	.short	0x00ff


	//----- nvinfo : EIATTR_MERCURY_ISA_VERSION
	.align		4
        /*0020*/ 	.byte	0x03, 0x5f
        /*0022*/ 	.short	0x0101


	//----- nvinfo : EIATTR_VRC_CTA_INIT_COUNT
	.align		4
        /*0024*/ 	.byte	0x02, 0x4a
	.zero		1
	.zero		1


	//----- nvinfo : EIATTR_EXIT_INSTR_OFFSETS
	.align		4
        /*0028*/ 	.byte	0x04, 0x1c
        /*002a*/ 	.short	(.L_304 - .L_303)


	//   ....[0]....
.L_303:
        /*002c*/ 	.word	0x00000010


	//----- nvinfo : EIATTR_MAX_THREADS
	.align		4
.L_304:
        /*0030*/ 	.byte	0x04, 0x05
        /*0032*/ 	.short	(.L_306 - .L_305)
.L_305:
        /*0034*/ 	.word	0x00000080
        /*0038*/ 	.word	0x00000001
        /*003c*/ 	.word	0x00000001


	//----- nvinfo : EIATTR_CBANK_PARAM_SIZE
	.align		4
.L_306:
        /*0040*/ 	.byte	0x03, 0x19
        /*0042*/ 	.short	0x0428


	//----- nvinfo : EIATTR_PARAM_CBANK
	.align		4
        /*0044*/ 	.byte	0x04, 0x0a
        /*0046*/ 	.short	(.L_308 - .L_307)
	.align		4
.L_307:
        /*0048*/ 	.word	index@(.nv.constant0._ZN7cutlass13device_kernelIN5flash19enable_sm80_to_sm89INS1_16FlashAttnFwdSm80INS1_25CollectiveMainloopFwdSm80ILi4ELi1ELb0EN4cute5tupleIJNS5_1CILi128EEENS7_ILi64EEENS7_ILi96EEEEEELi96ENS_6half_tEfNS_4arch4Sm80ELb1ELb0ELb0ELb0ELb1ELb0ELb1ELb1EEENS1_21CollectiveEpilogueFwdINS6_IJS8_SA_S9_EEENS6_IJNS7_ILi1EEESI_SI_EEESC_SE_Li128ELb0ELb1ELb1ELb0EEENS1_30DynamicPersistentTileSchedulerILi128ELi128ELb1ELb1ELb0EEEEEEEEEvNT_6ParamsE)
        /*004c*/ 	.short	0x0380
        /*004e*/ 	.short	0x0428


	//----- nvinfo : EIATTR_SW_WAR
	.align		4
.L_308:
        /*0050*/ 	.byte	0x04, 0x36
        /*0052*/ 	.short	(.L_310 - .L_309)
.L_309:
        /*0054*/ 	.word	0x00000008
.L_310:


//--------------------- .nv.info._ZN7cutlass13device_kernelIN5flash19enable_sm80_to_sm89INS1_16FlashAttnFwdSm80INS1_25CollectiveMainloopFwdSm80ILi4ELi1ELb0EN4cute5tupleIJNS5_1CILi128EEENS7_ILi48EEENS7_ILi96EEEEEELi96ENS_6half_tEfNS_4arch4Sm80ELb1ELb0ELb0ELb1ELb1ELb0ELb1ELb1EEENS1_21CollectiveEpilogueFwdINS6_IJS8_SA_S9_EEENS6_IJNS7_ILi1EEESI_SI_EEESC_SE_Li128ELb1ELb1ELb1ELb0EEENS1_36VarlenDynamicPersistentTileSchedulerILi128ELi48ELi128ELi128ELb1ELb1ELb0ELb1ELb1ELb1EEEEEEEEEvNT_6ParamsE --------------------------
	.section	.nv.info._ZN7cutlass13device_kernelIN5flash19enable_sm80_to_sm89INS1_16FlashAttnFwdSm80INS1_25CollectiveMainloopFwdSm80ILi4ELi1ELb0EN4cute5tupleIJNS5_1CILi128EEENS7_ILi48EEENS7_ILi96EEEEEELi96ENS_6half_tEfNS_4arch4Sm80ELb1ELb0ELb0ELb1ELb1ELb0ELb1ELb1EEENS1_21CollectiveEpilogueFwdINS6_IJS8_SA_S9_EEENS6_IJNS7_ILi1EEESI_SI_EEESC_SE_Li128ELb1ELb1ELb1ELb0EEENS1_36VarlenDynamicPersistentTileSchedulerILi128ELi48ELi128ELi128ELb1ELb1ELb0ELb1ELb1ELb1EEEEEEEEEvNT_6ParamsE,"",@"SHT_CUDA_INFO"
	.sectionflags	@""
	.align	4


	//----- nvinfo : EIATTR_CUDA_API_VERSION
	.align		4
        /*0000*/ 	.byte	0x04, 0x37
        /*0002*/ 	.short	(.L_312 - .L_311)
.L_311:
        /*0004*/ 	.word	0x00000082


	//----- nvinfo : EIATTR_KPARAM_INFO
	.align		4
.L_312:
        /*0008*/ 	.byte	0x04, 0x17
        /*000a*/ 	.short	(.L_314 - .L_313)
.L_313:
        /*000c*/ 	.word	0x00000000
        /*0010*/ 	.short	0x0000
        /*0012*/ 	.short	0x0000
        /*0014*/ 	.byte	0x00, 0xf0, 0xe1, 0x10


	//----- nvinfo : EIATTR_SPARSE_MMA_MASK
	.align		4
.L_314:
        /*0018*/ 	.byte	0x03, 0x50
        /*001a*/ 	.short	0x0000


	//----- nvinfo : EIATTR_MAXREG_COUNT
	.align		4
        /*001c*/ 	.byte	0x03, 0x1b
        /*001e*/ 	.short	0x00ff


	//----- nvinfo : EIATTR_MERCURY_ISA_VERSION
	.align		4
        /*0020*/ 	.byte	0x03, 0x5f
        /*0022*/ 	.short	0x0101


	//----- nvinfo : EIATTR_VRC_CTA_INIT_COUNT
	.align		4
        /*0024*/ 	.byte	0x02, 0x4a
	.zero		1
	.zero		1


	//----- nvinfo : EIATTR_EXIT_INSTR_OFFSETS
	.align		4
        /*0028*/ 	.byte	0x04, 0x1c
        /*002a*/ 	.short	(.L_316 - .L_315)


	//   ....[0]....
.L_315:
        /*002c*/ 	.word	0x00000010


	//----- nvinfo : EIATTR_MAX_THREADS
	.align		4
.L_316:
        /*0030*/ 	.byte	0x04, 0x05
        /*0032*/ 	.short	(.L_318 - .L_317)
.L_317:
        /*0034*/ 	.word	0x00000080
        /*0038*/ 	.word	0x00000001
        /*003c*/ 	.word	0x00000001


	//----- nvinfo : EIATTR_CBANK_PARAM_SIZE
	.align		4
.L_318:
        /*0040*/ 	.byte	0x03, 0x19
        /*0042*/ 	.short	0x0438


	//----- nvinfo : EIATTR_PARAM_CBANK
	.align		4
        /*0044*/ 	.byte	0x04, 0x0a
        /*0046*/ 	.short	(.L_320 - .L_319)
	.align		4
.L_319:
        /*0048*/ 	.word	index@(.nv.constant0._ZN7cutlass13device_kernelIN5flash19enable_sm80_to_sm89INS1_16FlashAttnFwdSm80INS1_25CollectiveMainloopFwdSm80ILi4ELi1ELb0EN4cute5tupleIJNS5_1CILi128EEENS7_ILi48EEENS7_ILi96EEEEEELi96ENS_6half_tEfNS_4arch4Sm80ELb1ELb0ELb0ELb1ELb1ELb0ELb1ELb1EEENS1_21CollectiveEpilogueFwdINS6_IJS8_SA_S9_EEENS6_IJNS7_ILi1EEESI_SI_EEESC_SE_Li128ELb1ELb1ELb1ELb0EEENS1_36VarlenDynamicPersistentTileSchedulerILi128ELi48ELi128ELi128ELb1ELb1ELb0ELb1ELb1ELb1EEEEEEEEEvNT_6ParamsE)
        /*004c*/ 	.short	0x0380
        /*004e*/ 	.short	0x0438


	//----- nvinfo : EIATTR_SW_WAR
	.align		4
.L_320:
        /*0050*/ 	.byte	0x04, 0x36
        /*0052*/ 	.short	(.L_322 - .L_321)
.L_321:
        /*0054*/ 	.word	0x00000008
.L_322:


//--------------------- .nv.info._ZN7cutlass13device_kernelIN5flash19enable_sm80_to_sm89INS1_16FlashAttnFwdSm80INS1_25CollectiveMainloopFwdSm80ILi4ELi1ELb0EN4cute5tupleIJNS5_1CILi128EEENS7_ILi48EEENS7_ILi96EEEEEELi96ENS_6half_tEfNS_4arch4Sm80ELb1ELb0ELb0ELb1ELb1ELb1ELb1ELb1EEENS1_21CollectiveEpilogueFwdINS6_IJS8_SA_S9_EEENS6_IJNS7_ILi1EEESI_SI_EEESC_SE_Li128ELb1ELb1ELb1ELb0EEENS1_36VarlenDynamicPersistentTileSchedulerILi128ELi48ELi128ELi128ELb1ELb1ELb0ELb1ELb1ELb1EEEEEEEEEvNT_6ParamsE --------------------------
	.section	.nv.info._ZN7cutlass13device_kernelIN5flash19enable_sm80_to_sm89INS1_16FlashAttnFwdSm80INS1_25CollectiveMainloopFwdSm80ILi4ELi1ELb0EN4cute5tupleIJNS5_1CILi128EEENS7_ILi48EEENS7_ILi96EEEEEELi96ENS_6half_tEfNS_4arch4Sm80ELb1ELb0ELb0ELb1ELb1ELb1ELb1ELb1EEENS1_21CollectiveEpilogueFwdINS6_IJS8_SA_S9_EEENS6_IJNS7_ILi1EEESI_SI_EEESC_SE_Li128ELb1ELb1ELb1ELb0EEENS1_36VarlenDynamicPersistentTileSchedulerILi128ELi48ELi128ELi128ELb1ELb1ELb0ELb1ELb1ELb1EEEEEEEEEvNT_6ParamsE,"",@"SHT_CUDA_INFO"
	.sectionflags	@""
	.align	4


	//----- nvinfo : EIATTR_CUDA_API_VERSION
	.align		4
        /*0000*/ 	.byte	0x04, 0x37
        /*0002*/ 	.short	(.L_324 - .L_323)
.L_323:
        /*0004*/ 	.word	0x00000082


	//----- nvinfo : EIATTR_KPARAM_INFO
	.align		4
.L_324:
        /*0008*/ 	.byte	0x04, 0x17
        /*000a*/ 	.short	(.L_326 - .L_325)
.L_325:
        /*000c*/ 	.word	0x00000000
        /*0010*/ 	.short	0x0000
        /*0012*/ 	.short	0x0000
        /*0014*/ 	.byte	0x00, 0xf0, 0xe1, 0x10


	//----- nvinfo : EIATTR_SPARSE_MMA_MASK
	.align		4
.L_326:
        /*0018*/ 	.byte	0x03, 0x50
        /*001a*/ 	.short	0x0000


	//----- nvinfo : EIATTR_MAXREG_COUNT
	.align		4
        /*001c*/ 	.byte	0x03, 0x1b
        /*001e*/ 	.short	0x00ff


	//----- nvinfo : EIATTR_MERCURY_ISA_VERSION
	.align		4
        /*0020*/ 	.byte	0x03, 0x5f
        /*0022*/ 	.short	0x0101


	//----- nvinfo : EIATTR_VRC_CTA_INIT_COUNT
	.align		4
        /*0024*/ 	.byte	0x02, 0x4a
	.zero		1
	.zero		1


	//----- nvinfo : EIATTR_EXIT_INSTR_OFFSETS
	.align		4
        /*0028*/ 	.byte	0x04, 0x1c
        /*002a*/ 	.short	(.L_328 - .L_327)


	//   ....[0]....
.L_327:
        /*002c*/ 	.word	0x00000010


	//----- nvinfo : EIATTR_MAX_THREADS
	.align		4
.L_328:
        /*0030*/ 	.byte	0x04, 0x05
        /*0032*/ 	.short	(.L_330 - .L_329)
.L_329:
        /*0034*/ 	.word	0x00000080
        /*0038*/ 	.word	0x00000001
        /*003c*/ 	.word	0x00000001


	//----- nvinfo : EIATTR_CBANK_PARAM_SIZE
	.align		4
.L_330:
        /*0040*/ 	.byte	0x03, 0x19
        /*0042*/ 	.short	0x0438


	//----- nvinfo : EIATTR_PARAM_CBANK
	.align		4
        /*0044*/ 	.byte	0x04, 0x0a
        /*0046*/ 	.short	(.L_332 - .L_331)
	.align		4
.L_331:
        /*0048*/ 	.word	index@(.nv.constant0._ZN7cutlass13device_kernelIN5flash19enable_sm80_to_sm89INS1_16FlashAttnFwdSm80INS1_25CollectiveMainloopFwdSm80ILi4ELi1ELb0EN4cute5tupleIJNS5_1CILi128EEENS7_ILi48EEENS7_ILi96EEEEEELi96ENS_6half_tEfNS_4arch4Sm80ELb1ELb0ELb0ELb1ELb1ELb1ELb1ELb1EEENS1_21CollectiveEpilogueFwdINS6_IJS8_SA_S9_EEENS6_IJNS7_ILi1EEESI_SI_EEESC_SE_Li128ELb1ELb1ELb1ELb0EEENS1_36VarlenDynamicPersistentTileSchedulerILi128ELi48ELi128ELi128ELb1ELb1ELb0ELb1ELb1ELb1EEEEEEEEEvNT_6ParamsE)
        /*004c*/ 	.short	0x0380
        /*004e*/ 	.short	0x0438


	//----- nvinfo : EIATTR_SW_WAR
	.align		4
.L_332:
        /*0050*/ 	.byte	0x04, 0x36
        /*0052*/ 	.short	(.L_334 - .L_333)
.L_333:
        /*0054*/ 	.word	0x00000008
.L_334:


//--------------------- .nv.callgraph             --------------------------
	.section	.nv.callgraph,"",@"SHT_CUDA_CALLGRAPH"
	.align	4
	.sectionentsize	8
	.align		4
        /*0000*/ 	.word	0x00000000
	.align		4
        /*0004*/ 	.word	0xffffffff
	.align		4
        /*0008*/ 	.word	0x00000000
	.align		4
        /*000c*/ 	.word	0xfffffffe
	.align		4
        /*0010*/ 	.word	0x00000000
	.align		4
        /*0014*/ 	.word	0xfffffffd
	.align		4
        /*0018*/ 	.word	0x00000000
	.align		4
        /*001c*/ 	.word	0xfffffffc


//--------------------- .nv.constant4             --------------------------
	.section	.nv.constant4,"a",@progbits
	.align	8
	.align		8
.nv.constant4:
        /*0000*/ 	.dword	_ZN88_INTERNAL_503b333c_52_flash_fwd_hdim96_fp16_paged_split_softcapall_sm80_cu_ceb34e2a_35874cuda3std3__45__cpo5beginE
	.align		8
        /*0008*/ 	.dword	_ZN88_INTERNAL_503b333c_52_flash_fwd_hdim96_fp16_paged_split_softcapall_sm80_cu_ceb34e2a_35874cuda3std3__45__cpo3endE
	.align		8
        /*0010*/ 	.dword	_ZN88_INTERNAL_503b333c_52_flash_fwd_hdim96_fp16_paged_split_softcapall_sm80_cu_ceb34e2a_35874cuda3std3__45__cpo6cbeginE
	.align		8
        /*0018*/ 	.dword	_ZN88_INTERNAL_503b333c_52_flash_fwd_hdim96_fp16_paged_split_softcapall_sm80_cu_ceb34e2a_35874cuda3std3__45__cpo4cendE
	.align		8
        /*0020*/ 	.dword	_ZN88_INTERNAL_503b333c_52_flash_fwd_hdim96_fp16_paged_split_softcapall_sm80_cu_ceb34e2a_35874cuda3std3__490_GLOBAL__N__503b333c_52_flash_fwd_hdim96_fp16_paged_split_softcapall_sm80_cu_ceb34e2a_35876ignoreE
	.align		8
        /*0028*/ 	.dword	_ZN88_INTERNAL_503b333c_52_flash_fwd_hdim96_fp16_paged_split_softcapall_sm80_cu_ceb34e2a_35874cuda3std3__419piecewise_constructE
	.align		8
        /*0030*/ 	.dword	_ZN88_INTERNAL_503b333c_52_flash_fwd_hdim96_fp16_paged_split_softcapall_sm80_cu_ceb34e2a_35874cuda3std3__48in_placeE
	.align		8
        /*0038*/ 	.dword	_ZN88_INTERNAL_503b333c_52_flash_fwd_hdim96_fp16_paged_split_softcapall_sm80_cu_ceb34e2a_35874cuda3std6ranges3__45__cpo4swapE
	.align		8
        /*0040*/ 	.dword	_ZN88_INTERNAL_503b333c_52_flash_fwd_hdim96_fp16_paged_split_softcapall_sm80_cu_ceb34e2a_35874cuda3std6ranges3__45__cpo9iter_moveE
	.align		8
        /*0048*/ 	.dword	_ZN88_INTERNAL_503b333c_52_flash_fwd_hdim96_fp16_paged_split_softcapall_sm80_cu_ceb34e2a_35874cute7productE
	.align		8
        /*0050*/ 	.dword	_ZN88_INTERNAL_503b333c_52_flash_fwd_hdim96_fp16_paged_split_softcapall_sm80_cu_ceb34e2a_35874cute1_E


//--------------------- .text._ZN7cutlass13device_kernelIN5flash19enable_sm80_to_sm89INS1_16FlashAttnFwdSm80INS1_25CollectiveMainloopFwdSm80ILi4ELi1ELb0EN4cute5tupleIJNS5_1CILi128EEENS7_ILi64EEENS7_ILi96EEEEEELi96ENS_6half_tEfNS_4arch4Sm80ELb0ELb0ELb1ELb0ELb1ELb0ELb1ELb1EEENS1_21CollectiveEpilogueFwdINS6_IJS8_SA_S9_EEENS6_IJNS7_ILi1EEESI_SI_EEESC_SE_Li128ELb0ELb1ELb1ELb0EEENS1_19SingleTileSchedulerILb0ELb1ELb1ELi128EEEEEEEEEvNT_6ParamsE --------------------------
	.section	.text._ZN7cutlass13device_kernelIN5flash19enable_sm80_to_sm89INS1_16FlashAttnFwdSm80INS1_25CollectiveMainloopFwdSm80ILi4ELi1ELb0EN4cute5tupleIJNS5_1CILi128EEENS7_ILi64EEENS7_ILi96EEEEEELi96ENS_6half_tEfNS_4arch4Sm80ELb0ELb0ELb1ELb0ELb1ELb0ELb1ELb1EEENS1_21CollectiveEpilogueFwdINS6_IJS8_SA_S9_EEENS6_IJNS7_ILi1EEESI_SI_EEESC_SE_Li128ELb0ELb1ELb1ELb0EEENS1_19SingleTileSchedulerILb0ELb1ELb1ELi128EEEEEEEEEvNT_6ParamsE,"ax",@progbits
	.align	128
.text._ZN7cutlass13device_kernelIN5flash19enable_sm80_to_sm89INS1_16FlashAttnFwdSm80INS1_25CollectiveMainloopFwdSm80ILi4ELi1ELb0EN4cute5tupleIJNS5_1CILi128EEENS7_ILi64EEENS7_ILi96EEEEEELi96ENS_6half_tEfNS_4arch4Sm80ELb0ELb0ELb1ELb0ELb1ELb0ELb1ELb1EEENS1_21CollectiveEpilogueFwdINS6_IJS8_SA_S9_EEENS6_IJNS7_ILi1EEESI_SI_EEESC_SE_Li128ELb0ELb1ELb1ELb0EEENS1_19SingleTileSchedulerILb0ELb1ELb1ELi128EEEEEEEEEvNT_6ParamsE:
        .type           _ZN7cutlass13device_kernelIN5flash19enable_sm80_to_sm89INS1_16FlashAttnFwdSm80INS1_25CollectiveMainloopFwdSm80ILi4ELi1ELb0EN4cute5tupleIJNS5_1CILi128EEENS7_ILi64EEENS7_ILi96EEEEEELi96ENS_6half_tEfNS_4arch4Sm80ELb0ELb0ELb1ELb0ELb1ELb0ELb1ELb1EEENS1_21CollectiveEpilogueFwdINS6_IJS8_SA_S9_EEENS6_IJNS7_ILi1EEESI_SI_EEESC_SE_Li128ELb0ELb1ELb1ELb0EEENS1_19SingleTileSchedulerILb0ELb1ELb1ELi128EEEEEEEEEvNT_6ParamsE,@function
        .size           _ZN7cutlass13device_kernelIN5flash19enable_sm80_to_sm89INS1_16FlashAttnFwdSm80INS1_25CollectiveMainloopFwdSm80ILi4ELi1ELb0EN4cute5tupleIJNS5_1CILi128EEENS7_ILi64EEENS7_ILi96EEEEEELi96ENS_6half_tEfNS_4arch4Sm80ELb0ELb0ELb1ELb0ELb1ELb0ELb1ELb1EEENS1_21CollectiveEpilogueFwdINS6_IJS8_SA_S9_EEENS6_IJNS7_ILi1EEESI_SI_EEESC_SE_Li128ELb0ELb1ELb1ELb0EEENS1_19SingleTileSchedulerILb0ELb1ELb1ELi128EEEEEEEEEvNT_6ParamsE,(.L_x_18 - _ZN7cutlass13device_kernelIN5flash19enable_sm80_to_sm89INS1_16FlashAttnFwdSm80INS1_25CollectiveMainloopFwdSm80ILi4ELi1ELb0EN4cute5tupleIJNS5_1CILi128EEENS7_ILi64EEENS7_ILi96EEEEEELi96ENS_6half_tEfNS_4arch4Sm80ELb0ELb0ELb1ELb0ELb1ELb0ELb1ELb1EEENS1_21CollectiveEpilogueFwdINS6_IJS8_SA_S9_EEENS6_IJNS7_ILi1EEESI_SI_EEESC_SE_Li128ELb0ELb1ELb1ELb0EEENS1_19SingleTileSchedulerILb0ELb1ELb1ELi128EEEEEEEEEvNT_6ParamsE)
        .other          _ZN7cutlass13device_kernelIN5flash19enable_sm80_to_sm89INS1_16FlashAttnFwdSm80INS1_25CollectiveMainloopFwdSm80ILi4ELi1ELb0EN4cute5tupleIJNS5_1CILi128EEENS7_ILi64EEENS7_ILi96EEEEEELi96ENS_6half_tEfNS_4arch4Sm80ELb0ELb0ELb1ELb0ELb1ELb0ELb1ELb1EEENS1_21CollectiveEpilogueFwdINS6_IJS8_SA_S9_EEENS6_IJNS7_ILi1EEESI_SI_EEESC_SE_Li128ELb0ELb1ELb1ELb0EEENS1_19SingleTileSchedulerILb0ELb1ELb1ELi128EEEEEEEEEvNT_6ParamsE,@"STO_CUDA_ENTRY STV_DEFAULT"
_ZN7cutlass13device_kernelIN5flash19enable_sm80_to_sm89INS1_16FlashAttnFwdSm80INS1_25CollectiveMainloopFwdSm80ILi4ELi1ELb0EN4cute5tupleIJNS5_1CILi128EEENS7_ILi64EEENS7_ILi96EEEEEELi96ENS_6half_tEfNS_4arch4Sm80ELb0ELb0ELb1ELb0ELb1ELb0ELb1ELb1EEENS1_21CollectiveEpilogueFwdINS6_IJS8_SA_S9_EEENS6_IJNS7_ILi1EEESI_SI_EEESC_SE_Li128ELb0ELb1ELb1ELb0EEENS1_19SingleTileSchedulerILb0ELb1ELb1ELi128EEEEEEEEEvNT_6ParamsE:
[----:B------:R-:W-:Y:S01]  /*0000*/  LDC R1, c[0x0][0x37c] ;  /* 0x0000df00ff017b82 */ /* 0x000fe20000000800 */
[----:B------:R-:W-:Y:S05]  /*0010*/  EXIT ;  /* 0x000000000000794d */ /* 0x000fea0003800000 */
.L_x_0:
[----:B------:R-:W-:-:S00]  /*0020*/  BRA `(.L_x_0) ;  /* 0xfffffffc00fc7947 */ /* 0x000fc0000383ffff */
[----:B------:R-:W-:-:S00]  /*0030*/  NOP ;  /* 0x0000000000007918 */ /* 0x000fc00000000000 */
        /* <DEDUP_REMOVED lines=12> */
.L_x_18:


//--------------------- .text._ZN7cutlass13device_kernelIN5flash19enable_sm80_to_sm89INS1_16FlashAttnFwdSm80INS1_25CollectiveMainloopFwdSm80ILi4ELi1ELb0EN4cute5tupleIJNS5_1CILi128EEENS7_ILi48EEENS7_ILi96EEEEEELi96ENS_6half_tEfNS_4arch4Sm80ELb0ELb0ELb1ELb1ELb1ELb0ELb1ELb1EEENS1_21CollectiveEpilogueFwdINS6_IJS8_SA_S9_EEENS6_IJNS7_ILi1EEESI_SI_EEESC_SE_Li128ELb1ELb1ELb1ELb0EEENS1_36VarlenDynamicPersistentTileSchedulerILi128ELi48ELi128ELi128ELb1ELb1ELb0ELb0ELb1ELb1EEEEEEEEEvNT_6ParamsE --------------------------
	.section	.text._ZN7cutlass13device_kernelIN5flash19enable_sm80_to_sm89INS1_16FlashAttnFwdSm80INS1_25CollectiveMainloopFwdSm80ILi4ELi1ELb0EN4cute5tupleIJNS5_1CILi128EEENS7_ILi48EEENS7_ILi96EEEEEELi96ENS_6half_tEfNS_4arch4Sm80ELb0ELb0ELb1ELb1ELb1ELb0ELb1ELb1EEENS1_21CollectiveEpilogueFwdINS6_IJS8_SA_S9_EEENS6_IJNS7_ILi1EEESI_SI_EEESC_SE_Li128ELb1ELb1ELb1ELb0EEENS1_36VarlenDynamicPersistentTileSchedulerILi128ELi48ELi128ELi128ELb1ELb1ELb0ELb0ELb1ELb1EEEEEEEEEvNT_6ParamsE,"ax",@progbits
	.align	128
.text._ZN7cutlass13device_kernelIN5flash19enable_sm80_to_sm89INS1_16FlashAttnFwdSm80INS1_25CollectiveMainloopFwdSm80ILi4ELi1ELb0EN4cute5tupleIJNS5_1CILi128EEENS7_ILi48EEENS7_ILi96EEEEEELi96ENS_6half_tEfNS_4arch4Sm80ELb0ELb0ELb1ELb1ELb1ELb0ELb1ELb1EEENS1_21CollectiveEpilogueFwdINS6_IJS8_SA_S9_EEENS6_IJNS7_ILi1EEESI_SI_EEESC_SE_Li128ELb1ELb1ELb1ELb0EEENS1_36VarlenDynamicPersistentTileSchedulerILi128ELi48ELi128ELi128ELb1ELb1ELb0ELb0ELb1ELb1EEEEEEEEEvNT_6ParamsE:
        .type           _ZN7cutlass13device_kernelIN5flash19enable_sm80_to_sm89INS1_16FlashAttnFwdSm80INS1_25CollectiveMainloopFwdSm80ILi4ELi1ELb0EN4cute5tupleIJNS5_1CILi128EEENS7_ILi48EEENS7_ILi96EEEEEELi96ENS_6half_tEfNS_4arch4Sm80ELb0ELb0ELb1ELb1ELb1ELb0ELb1ELb1EEENS1_21CollectiveEpilogueFwdINS6_IJS8_SA_S9_EEENS6_IJNS7_ILi1EEESI_SI_EEESC_SE_Li128ELb1ELb1ELb1ELb0EEENS1_36VarlenDynamicPersistentTileSchedulerILi128ELi48ELi128ELi128ELb1ELb1ELb0ELb0ELb1ELb1EEEEEEEEEvNT_6ParamsE,@function
        .size           _ZN7cutlass13device_kernelIN5flash19enable_sm80_to_sm89INS1_16FlashAttnFwdSm80INS1_25CollectiveMainloopFwdSm80ILi4ELi1ELb0EN4cute5tupleIJNS5_1CILi128EEENS7_ILi48EEENS7_ILi96EEEEEELi96ENS_6half_tEfNS_4arch4Sm80ELb0ELb0ELb1ELb1ELb1ELb0ELb1ELb1EEENS1_21CollectiveEpilogueFwdINS6_IJS8_SA_S9_EEENS6_IJNS7_ILi1EEESI_SI_EEESC_SE_Li128ELb1ELb1ELb1ELb0EEENS1_36VarlenDynamicPersistentTileSchedulerILi128ELi48ELi128ELi128ELb1ELb1ELb0ELb0ELb1ELb1EEEEEEEEEvNT_6ParamsE,(.L_x_19 - _ZN7cutlass13device_kernelIN5flash19enable_sm80_to_sm89INS1_16FlashAttnFwdSm80INS1_25CollectiveMainloopFwdSm80ILi4ELi1ELb0EN4cute5tupleIJNS5_1CILi128EEENS7_ILi48EEENS7_ILi96EEEEEELi96ENS_6half_tEfNS_4arch4Sm80ELb0ELb0ELb1ELb1ELb1ELb0ELb1ELb1EEENS1_21CollectiveEpilogueFwdINS6_IJS8_SA_S9_EEENS6_IJNS7_ILi1EEESI_SI_EEESC_SE_Li128ELb1ELb1ELb1ELb0EEENS1_36VarlenDynamicPersistentTileSchedulerILi128ELi48ELi128ELi128ELb1ELb1ELb0ELb0ELb1ELb1EEEEEEEEEvNT_6ParamsE)
        .other          _ZN7cutlass13device_kernelIN5flash19enable_sm80_to_sm89INS1_16FlashAttnFwdSm80INS1_25CollectiveMainloopFwdSm80ILi4ELi1ELb0EN4cute5tupleIJNS5_1CILi128EEENS7_ILi48EEENS7_ILi96EEEEEELi96ENS_6half_tEfNS_4arch4Sm80ELb0ELb0ELb1ELb1ELb1ELb0ELb1ELb1EEENS1_21CollectiveEpilogueFwdINS6_IJS8_SA_S9_EEENS6_IJNS7_ILi1EEESI_SI_EEESC_SE_Li128ELb1ELb1ELb1ELb0EEENS1_36VarlenDynamicPersistentTileSchedulerILi128ELi48ELi128ELi128ELb1ELb1ELb0ELb0ELb1ELb1EEEEEEEEEvNT_6ParamsE,@"STO_CUDA_ENTRY STV_DEFAULT"
_ZN7cutlass13device_kernelIN5flash19enable_sm80_to_sm89INS1_16FlashAttnFwdSm80INS1_25CollectiveMainloopFwdSm80ILi4ELi1ELb0EN4cute5tupleIJNS5_1CILi128EEENS7_ILi48EEENS7_ILi96EEEEEELi96ENS_6half_tEfNS_4arch4Sm80ELb0ELb0ELb1ELb1ELb1ELb0ELb1ELb1EEENS1_21CollectiveEpilogueFwdINS6_IJS8_SA_S9_EEENS6_IJNS7_ILi1EEESI_SI_EEESC_SE_Li128ELb1ELb1ELb1ELb0EEENS1_36VarlenDynamicPersistentTileSchedulerILi128ELi48ELi128ELi128ELb1ELb1ELb0ELb0ELb1ELb1EEEEEEEEEvNT_6ParamsE:
[----:B------:R-:W-:Y:S01]  /*0000*/  LDC R1, c[0x0][0x37c] ;  /* 0x0000df00ff017b82 */ /* 0x000fe20000000800 */
[----:B------:R-:W-:Y:S05]  /*0010*/  EXIT ;  /* 0x000000000000794d */ /* 0x000fea0003800000 */
.L_x_1:
        /* <DEDUP_REMOVED lines=14> */
.L_x_19:


//--------------------- .text._ZN7cutlass13device_kernelIN5flash19enable_sm80_to_sm89INS1_16FlashAttnFwdSm80INS1_25CollectiveMainloopFwdSm80ILi4ELi1ELb0EN4cute5tupleIJNS5_1CILi128EEENS7_ILi48EEENS7_ILi96EEEEEELi96ENS_6half_tEfNS_4arch4Sm80ELb0ELb0ELb1ELb1ELb1ELb1ELb1ELb1EEENS1_21CollectiveEpilogueFwdINS6_IJS8_SA_S9_EEENS6_IJNS7_ILi1EEESI_SI_EEESC_SE_Li128ELb1ELb1ELb1ELb0EEENS1_36VarlenDynamicPersistentTileSchedulerILi128ELi48ELi128ELi128ELb1ELb1ELb0ELb0ELb1ELb1EEEEEEEEEvNT_6ParamsE --------------------------
	.section	.text._ZN7cutlass13device_kernelIN5flash19enable_sm80_to_sm89INS1_16FlashAttnFwdSm80INS1_25CollectiveMainloopFwdSm80ILi4ELi1ELb0EN4cute5tupleIJNS5_1CILi128EEENS7_ILi48EEENS7_ILi96EEEEEELi96ENS_6half_tEfNS_4arch4Sm80ELb0ELb0ELb1ELb1ELb1ELb1ELb1ELb1EEENS1_21CollectiveEpilogueFwdINS6_IJS8_SA_S9_EEENS6_IJNS7_ILi1EEESI_SI_EEESC_SE_Li128ELb1ELb1ELb1ELb0EEENS1_36VarlenDynamicPersistentTileSchedulerILi128ELi48ELi128ELi128ELb1ELb1ELb0ELb0ELb1ELb1EEEEEEEEEvNT_6ParamsE,"ax",@progbits
	.align	128
.text._ZN7cutlass13device_kernelIN5flash19enable_sm80_to_sm89INS1_16FlashAttnFwdSm80INS1_25CollectiveMainloopFwdSm80ILi4ELi1ELb0EN4cute5tupleIJNS5_1CILi128EEENS7_ILi48EEENS7_ILi96EEEEEELi96ENS_6half_tEfNS_4arch4Sm80ELb0ELb0ELb1ELb1ELb1ELb1ELb1ELb1EEENS1_21CollectiveEpilogueFwdINS6_IJS8_SA_S9_EEENS6_IJNS7_ILi1EEESI_SI_EEESC_SE_Li128ELb1ELb1ELb1ELb0EEENS1_36VarlenDynamicPersistentTileSchedulerILi128ELi48ELi128ELi128ELb1ELb1ELb0ELb0ELb1ELb1EEEEEEEEEvNT_6ParamsE:
        .type           _ZN7cutlass13device_kernelIN5flash19enable_sm80_to_sm89INS1_16FlashAttnFwdSm80INS1_25CollectiveMainloopFwdSm80ILi4ELi1ELb0EN4cute5tupleIJNS5_1CILi128EEENS7_ILi48EEENS7_ILi96EEEEEELi96ENS_6half_tEfNS_4arch4Sm80ELb0ELb0ELb1ELb1ELb1ELb1ELb1ELb1EEENS1_21CollectiveEpilogueFwdINS6_IJS8_SA_S9_EEENS6_IJNS7_ILi1EEESI_SI_EEESC_SE_Li128ELb1ELb1ELb1ELb0EEENS1_36VarlenDynamicPersistentTileSchedulerILi128ELi48ELi128ELi128ELb1ELb1ELb0ELb0ELb1ELb1EEEEEEEEEvNT_6ParamsE,@function
        .size           _ZN7cutlass13device_kernelIN5flash19enable_sm80_to_sm89INS1_16FlashAttnFwdSm80INS1_25CollectiveMainloopFwdSm80ILi4ELi1ELb0EN4cute5tupleIJNS5_1CILi128EEENS7_ILi48EEENS7_ILi96EEEEEELi96ENS_6half_tEfNS_4arch4Sm80ELb0ELb0ELb1ELb1ELb1ELb1ELb1ELb1EEENS1_21CollectiveEpilogueFwdINS6_IJS8_SA_S9_EEENS6_IJNS7_ILi1EEESI_SI_EEESC_SE_Li128ELb1ELb1ELb1ELb0EEENS1_36VarlenDynamicPersistentTileSchedulerILi128ELi48ELi128ELi128ELb1ELb1ELb0ELb0ELb1ELb1EEEEEEEEEvNT_6ParamsE,(.L_x_20 - _ZN7cutlass13device_kernelIN5flash19enable_sm80_to_sm89INS1_16FlashAttnFwdSm80INS1_25CollectiveMainloopFwdSm80ILi4ELi1ELb0EN4cute5tupleIJNS5_1CILi128EEENS7_ILi48EEENS7_ILi96EEEEEELi96ENS_6half_tEfNS_4arch4Sm80ELb0ELb0ELb1ELb1ELb1ELb1ELb1ELb1EEENS1_21CollectiveEpilogueFwdINS6_IJS8_SA_S9_EEENS6_IJNS7_ILi1EEESI_SI_EEESC_SE_Li128ELb1ELb1ELb1ELb0EEENS1_36VarlenDynamicPersistentTileSchedulerILi128ELi48ELi128ELi128ELb1ELb1ELb0ELb0ELb1ELb1EEEEEEEEEvNT_6ParamsE)
        .other          _ZN7cutlass13device_kernelIN5flash19enable_sm80_to_sm89INS1_16FlashAttnFwdSm80INS1_25CollectiveMainloopFwdSm80ILi4ELi1ELb0EN4cute5tupleIJNS5_1CILi128EEENS7_ILi48EEENS7_ILi96EEEEEELi96ENS_6half_tEfNS_4arch4Sm80ELb0ELb0ELb1ELb1ELb1ELb1ELb1ELb1EEENS1_21CollectiveEpilogueFwdINS6_IJS8_SA_S9_EEENS6_IJNS7_ILi1EEESI_SI_EEESC_SE_Li128ELb1ELb1ELb1ELb0EEENS1_36VarlenDynamicPersistentTileSchedulerILi128ELi48ELi128ELi128ELb1ELb1ELb0ELb0ELb1ELb1EEEEEEEEEvNT_6ParamsE,@"STO_CUDA_ENTRY STV_DEFAULT"
_ZN7cutlass13device_kernelIN5flash19enable_sm80_to_sm89INS1_16FlashAttnFwdSm80INS1_25CollectiveMainloopFwdSm80ILi4ELi1ELb0EN4cute5tupleIJNS5_1CILi128EEENS7_ILi48EEENS7_ILi96EEEEEELi96ENS_6half_tEfNS_4arch4Sm80ELb0ELb0ELb1ELb1ELb1ELb1ELb1ELb1EEENS1_21CollectiveEpilogueFwdINS6_IJS8_SA_S9_EEENS6_IJNS7_ILi1EEESI_SI_EEESC_SE_Li128ELb1ELb1ELb1ELb0EEENS1_36VarlenDynamicPersistentTileSchedulerILi128ELi48ELi128ELi128ELb1ELb1ELb0ELb0ELb1ELb1EEEEEEEEEvNT_6ParamsE:
[----:B------:R-:W-:Y:S01]  /*0000*/  LDC R1, c[0x0][0x37c] ;  /* 0x0000df00ff017b82 */ /* 0x000fe20000000800 */
[----:B------:R-:W-:Y:S05]  /*0010*/  EXIT ;  /* 0x000000000000794d */ /* 0x000fea0003800000 */
.L_x_2:
        /* <DEDUP_REMOVED lines=14> */
.L_x_20:


//--------------------- .text._ZN7cutlass13device_kernelIN5flash19enable_sm80_to_sm89INS1_16FlashAttnFwdSm80INS1_25CollectiveMainloopFwdSm80ILi4ELi1ELb0EN4cute5tupleIJNS5_1CILi128EEENS7_ILi48EEENS7_ILi96EEEEEELi96ENS_6half_tEfNS_4arch4Sm80ELb0ELb1ELb1ELb0ELb1ELb0ELb1ELb1EEENS1_21CollectiveEpilogueFwdINS6_IJS8_SA_S9_EEENS6_IJNS7_ILi1EEESI_SI_EEESC_SE_Li128ELb0ELb1ELb1ELb0EEENS1_19SingleTileSchedulerILb0ELb1ELb1ELi128EEEEEEEEEvNT_6ParamsE --------------------------
	.section	.text._ZN7cutlass13device_kernelIN5flash19enable_sm80_to_sm89INS1_16FlashAttnFwdSm80INS1_25CollectiveMainloopFwdSm80ILi4ELi1ELb0EN4cute5tupleIJNS5_1CILi128EEENS7_ILi48EEENS7_ILi96EEEEEELi96ENS_6half_tEfNS_4arch4Sm80ELb0ELb1ELb1ELb0ELb1ELb0ELb1ELb1EEENS1_21CollectiveEpilogueFwdINS6_IJS8_SA_S9_EEENS6_IJNS7_ILi1EEESI_SI_EEESC_SE_Li128ELb0ELb1ELb1ELb0EEENS1_19SingleTileSchedulerILb0ELb1ELb1ELi128EEEEEEEEEvNT_6ParamsE,"ax",@progbits
	.align	128
.text._ZN7cutlass13device_kernelIN5flash19enable_sm80_to_sm89INS1_16FlashAttnFwdSm80INS1_25CollectiveMainloopFwdSm80ILi4ELi1ELb0EN4cute5tupleIJNS5_1CILi128EEENS7_ILi48EEENS7_ILi96EEEEEELi96ENS_6half_tEfNS_4arch4Sm80ELb0ELb1ELb1ELb0ELb1ELb0ELb1ELb1EEENS1_21CollectiveEpilogueFwdINS6_IJS8_SA_S9_EEENS6_IJNS7_ILi1EEESI_SI_EEESC_SE_Li128ELb0ELb1ELb1ELb0EEENS1_19SingleTileSchedulerILb0ELb1ELb1ELi128EEEEEEEEEvNT_6ParamsE:
        .type           _ZN7cutlass13device_kernelIN5flash19enable_sm80_to_sm89INS1_16FlashAttnFwdSm80INS1_25CollectiveMainloopFwdSm80ILi4ELi1ELb0EN4cute5tupleIJNS5_1CILi128EEENS7_ILi48EEENS7_ILi96EEEEEELi96ENS_6half_tEfNS_4arch4Sm80ELb0ELb1ELb1ELb0ELb1ELb0ELb1ELb1EEENS1_21CollectiveEpilogueFwdINS6_IJS8_SA_S9_EEENS6_IJNS7_ILi1EEESI_SI_EEESC_SE_Li128ELb0ELb1ELb1ELb0EEENS1_19SingleTileSchedulerILb0ELb1ELb1ELi128EEEEEEEEEvNT_6ParamsE,@function
        .size           _ZN7cutlass13device_kernelIN5flash19enable_sm80_to_sm89INS1_16FlashAttnFwdSm80INS1_25CollectiveMainloopFwdSm80ILi4ELi1ELb0EN4cute5tupleIJNS5_1CILi128EEENS7_ILi48EEENS7_ILi96EEEEEELi96ENS_6half_tEfNS_4arch4Sm80ELb0ELb1ELb1ELb0ELb1ELb0ELb1ELb1EEENS1_21CollectiveEpilogueFwdINS6_IJS8_SA_S9_EEENS6_IJNS7_ILi1EEESI_SI_EEESC_SE_Li128ELb0ELb1ELb1ELb0EEENS1_19SingleTileSchedulerILb0ELb1ELb1ELi128EEEEEEEEEvNT_6ParamsE,(.L_x_21 - _ZN7cutlass13device_kernelIN5flash19enable_sm80_to_sm89INS1_16FlashAttnFwdSm80INS1_25CollectiveMainloopFwdSm80ILi4ELi1ELb0EN4cute5tupleIJNS5_1CILi128EEENS7_ILi48EEENS7_ILi96EEEEEELi96ENS_6half_tEfNS_4arch4Sm80ELb0ELb1ELb1ELb0ELb1ELb0ELb1ELb1EEENS1_21CollectiveEpilogueFwdINS6_IJS8_SA_S9_EEENS6_IJNS7_ILi1EEESI_SI_EEESC_SE_Li128ELb0ELb1ELb1ELb0EEENS1_19SingleTileSchedulerILb0ELb1ELb1ELi128EEEEEEEEEvNT_6ParamsE)
        .other          _ZN7cutlass13device_kernelIN5flash19enable_sm80_to_sm89INS1_16FlashAttnFwdSm80INS1_25CollectiveMainloopFwdSm80ILi4ELi1ELb0EN4cute5tupleIJNS5_1CILi128EEENS7_ILi48EEENS7_ILi96EEEEEELi96ENS_6half_tEfNS_4arch4Sm80ELb0ELb1ELb1ELb0ELb1ELb0ELb1ELb1EEENS1_21CollectiveEpilogueFwdINS6_IJS8_SA_S9_EEENS6_IJNS7_ILi1EEESI_SI_EEESC_SE_Li128ELb0ELb1ELb1ELb0EEENS1_19SingleTileSchedulerILb0ELb1ELb1ELi128EEEEEEEEEvNT_6ParamsE,@"STO_CUDA_ENTRY STV_DEFAULT"
_ZN7cutlass13device_kernelIN5flash19enable_sm80_to_sm89INS1_16FlashAttnFwdSm80INS1_25CollectiveMainloopFwdSm80ILi4ELi1ELb0EN4cute5tupleIJNS5_1CILi128EEENS7_ILi48EEENS7_ILi96EEEEEELi96ENS_6half_tEfNS_4arch4Sm80ELb0ELb1ELb1ELb0ELb1ELb0ELb1ELb1EEENS1_21CollectiveEpilogueFwdINS6_IJS8_SA_S9_EEENS6_IJNS7_ILi1EEESI_SI_EEESC_SE_Li128ELb0ELb1ELb1ELb0EEENS1_19SingleTileSchedulerILb0ELb1ELb1ELi128EEEEEEEEEvNT_6ParamsE:
[----:B------:R-:W-:Y:S01]  /*0000*/  LDC R1, c[0x0][0x37c] ;  /* 0x0000df00ff017b82 */ /* 0x000fe20000000800 */
[----:B------:R-:W-:Y:S05]  /*0010*/  EXIT ;  /* 0x000000000000794d */ /* 0x000fea0003800000 */
.L_x_3:
        /* <DEDUP_REMOVED lines=14> */
.L_x_21:


//--------------------- .text._ZN7cutlass13device_kernelIN5flash19enable_sm80_to_sm89INS1_16FlashAttnFwdSm80INS1_25CollectiveMainloopFwdSm80ILi4ELi1ELb0EN4cute5tupleIJNS5_1CILi128EEENS7_ILi48EEENS7_ILi96EEEEEELi96ENS_6half_tEfNS_4arch4Sm80ELb0ELb1ELb1ELb1ELb1ELb0ELb1ELb1EEENS1_21CollectiveEpilogueFwdINS6_IJS8_SA_S9_EEENS6_IJNS7_ILi1EEESI_SI_EEESC_SE_Li128ELb1ELb1ELb1ELb0EEENS1_36VarlenDynamicPersistentTileSchedulerILi128ELi48ELi128ELi128ELb1ELb1ELb0ELb1ELb0ELb1EEEEEEEEEvNT_6ParamsE --------------------------
	.section	.text._ZN7cutlass13device_kernelIN5flash19enable_sm80_to_sm89INS1_16FlashAttnFwdSm80INS1_25CollectiveMainloopFwdSm80ILi4ELi1ELb0EN4cute5tupleIJNS5_1CILi128EEENS7_ILi48EEENS7_ILi96EEEEEELi96ENS_6half_tEfNS_4arch4Sm80ELb0ELb1ELb1ELb1ELb1ELb0ELb1ELb1EEENS1_21CollectiveEpilogueFwdINS6_IJS8_SA_S9_EEENS6_IJNS7_ILi1EEESI_SI_EEESC_SE_Li128ELb1ELb1ELb1ELb0EEENS1_36VarlenDynamicPersistentTileSchedulerILi128ELi48ELi128ELi128ELb1ELb1ELb0ELb1ELb0ELb1EEEEEEEEEvNT_6ParamsE,"ax",@progbits
	.align	128
.text._ZN7cutlass13device_kernelIN5flash19enable_sm80_to_sm89INS1_16FlashAttnFwdSm80INS1_25CollectiveMainloopFwdSm80ILi4ELi1ELb0EN4cute5tupleIJNS5_1CILi128EEENS7_ILi48EEENS7_ILi96EEEEEELi96ENS_6half_tEfNS_4arch4Sm80ELb0ELb1ELb1ELb1ELb1ELb0ELb1ELb1EEENS1_21CollectiveEpilogueFwdINS6_IJS8_SA_S9_EEENS6_IJNS7_ILi1EEESI_SI_EEESC_SE_Li128ELb1ELb1ELb1ELb0EEENS1_36VarlenDynamicPersistentTileSchedulerILi128ELi48ELi128ELi128ELb1ELb1ELb0ELb1ELb0ELb1EEEEEEEEEvNT_6ParamsE:
        .type           _ZN7cutlass13device_kernelIN5flash19enable_sm80_to_sm89INS1_16FlashAttnFwdSm80INS1_25CollectiveMainloopFwdSm80ILi4ELi1ELb0EN4cute5tupleIJNS5_1CILi128EEENS7_ILi48EEENS7_ILi96EEEEEELi96ENS_6half_tEfNS_4arch4Sm80ELb0ELb1ELb1ELb1ELb1ELb0ELb1ELb1EEENS1_21CollectiveEpilogueFwdINS6_IJS8_SA_S9_EEENS6_IJNS7_ILi1EEESI_SI_EEESC_SE_Li128ELb1ELb1ELb1ELb0EEENS1_36VarlenDynamicPersistentTileSchedulerILi128ELi48ELi128ELi128ELb1ELb1ELb0ELb1ELb0ELb1EEEEEEEEEvNT_6ParamsE,@function
        .size           _ZN7cutlass13device_kernelIN5flash19enable_sm80_to_sm89INS1_16FlashAttnFwdSm80INS1_25CollectiveMainloopFwdSm80ILi4ELi1ELb0EN4cute5tupleIJNS5_1CILi128EEENS7_ILi48EEENS7_ILi96EEEEEELi96ENS_6half_tEfNS_4arch4Sm80ELb0ELb1ELb1ELb1ELb1ELb0ELb1ELb1EEENS1_21CollectiveEpilogueFwdINS6_IJS8_SA_S9_EEENS6_IJNS7_ILi1EEESI_SI_EEESC_SE_Li128ELb1ELb1ELb1ELb0EEENS1_36VarlenDynamicPersistentTileSchedulerILi128ELi48ELi128ELi128ELb1ELb1ELb0ELb1ELb0ELb1EEEEEEEEEvNT_6ParamsE,(.L_x_22 - _ZN7cutlass13device_kernelIN5flash19enable_sm80_to_sm89INS1_16FlashAttnFwdSm80INS1_25CollectiveMainloopFwdSm80ILi4ELi1ELb0EN4cute5tupleIJNS5_1CILi128EEENS7_ILi48EEENS7_ILi96EEEEEELi96ENS_6half_tEfNS_4arch4Sm80ELb0ELb1ELb1ELb1ELb1ELb0ELb1ELb1EEENS1_21CollectiveEpilogueFwdINS6_IJS8_SA_S9_EEENS6_IJNS7_ILi1EEESI_SI_EEESC_SE_Li128ELb1ELb1ELb1ELb0EEENS1_36VarlenDynamicPersistentTileSchedulerILi128ELi48ELi128ELi128ELb1ELb1ELb0ELb1ELb0ELb1EEEEEEEEEvNT_6ParamsE)
        .other          _ZN7cutlass13device_kernelIN5flash19enable_sm80_to_sm89INS1_16FlashAttnFwdSm80INS1_25CollectiveMainloopFwdSm80ILi4ELi1ELb0EN4cute5tupleIJNS5_1CILi128EEENS7_ILi48EEENS7_ILi96EEEEEELi96ENS_6half_tEfNS_4arch4Sm80ELb0ELb1ELb1ELb1ELb1ELb0ELb1ELb1EEENS1_21CollectiveEpilogueFwdINS6_IJS8_SA_S9_EEENS6_IJNS7_ILi1EEESI_SI_EEESC_SE_Li128ELb1ELb1ELb1ELb0EEENS1_36VarlenDynamicPersistentTileSchedulerILi128ELi48ELi128ELi128ELb1ELb1ELb0ELb1ELb0ELb1EEEEEEEEEvNT_6ParamsE,@"STO_CUDA_ENTRY STV_DEFAULT"
_ZN7cutlass13device_kernelIN5flash19enable_sm80_to_sm89INS1_16FlashAttnFwdSm80INS1_25CollectiveMainloopFwdSm80ILi4ELi1ELb0EN4cute5tupleIJNS5_1CILi128EEENS7_ILi48EEENS7_ILi96EEEEEELi96ENS_6half_tEfNS_4arch4Sm80ELb0ELb1ELb1ELb1ELb1ELb0ELb1ELb1EEENS1_21CollectiveEpilogueFwdINS6_IJS8_SA_S9_EEENS6_IJNS7_ILi1EEESI_SI_EEESC_SE_Li128ELb1ELb1ELb1ELb0EEENS1_36VarlenDynamicPersistentTileSchedulerILi128ELi48ELi128ELi128ELb1ELb1ELb0ELb1ELb0ELb1EEEEEEEEEvNT_6ParamsE:
[----:B------:R-:W-:Y:S01]  /*0000*/  LDC R1, c[0x0][0x37c] ;  /* 0x0000df00ff017b82 */ /* 0x000fe20000000800 */
[----:B------:R-:W-:Y:S05]  /*0010*/  EXIT ;  /* 0x000000000000794d */ /* 0x000fea0003800000 */
.L_x_4:
        /* <DEDUP_REMOVED lines=14> */
.L_x_22:


//--------------------- .text._ZN7cutlass13device_kernelIN5flash19enable_sm80_to_sm89INS1_16FlashAttnFwdSm80INS1_25CollectiveMainloopFwdSm80ILi4ELi1ELb0EN4cute5tupleIJNS5_1CILi128EEENS7_ILi48EEENS7_ILi96EEEEEELi96ENS_6half_tEfNS_4arch4Sm80ELb0ELb1ELb1ELb1ELb1ELb1ELb1ELb1EEENS1_21CollectiveEpilogueFwdINS6_IJS8_SA_S9_EEENS6_IJNS7_ILi1EEESI_SI_EEESC_SE_Li128ELb1ELb1ELb1ELb0EEENS1_36VarlenDynamicPersistentTileSchedulerILi128ELi48ELi128ELi128ELb1ELb1ELb0ELb1ELb0ELb1EEEEEEEEEvNT_6ParamsE --------------------------
	.section	.text._ZN7cutlass13device_kernelIN5flash19enable_sm80_to_sm89INS1_16FlashAttnFwdSm80INS1_25CollectiveMainloopFwdSm80ILi4ELi1ELb0EN4cute5tupleIJNS5_1CILi128EEENS7_ILi48EEENS7_ILi96EEEEEELi96ENS_6half_tEfNS_4arch4Sm80ELb0ELb1ELb1ELb1ELb1ELb1ELb1ELb1EEENS1_21CollectiveEpilogueFwdINS6_IJS8_SA_S9_EEENS6_IJNS7_ILi1EEESI_SI_EEESC_SE_Li128ELb1ELb1ELb1ELb0EEENS1_36VarlenDynamicPersistentTileSchedulerILi128ELi48ELi128ELi128ELb1ELb1ELb0ELb1ELb0ELb1EEEEEEEEEvNT_6ParamsE,"ax",@progbits
	.align	128
.text._ZN7cutlass13device_kernelIN5flash19enable_sm80_to_sm89INS1_16FlashAttnFwdSm80INS1_25CollectiveMainloopFwdSm80ILi4ELi1ELb0EN4cute5tupleIJNS5_1CILi128EEENS7_ILi48EEENS7_ILi96EEEEEELi96ENS_6half_tEfNS_4arch4Sm80ELb0ELb1ELb1ELb1ELb1ELb1ELb1ELb1EEENS1_21CollectiveEpilogueFwdINS6_IJS8_SA_S9_EEENS6_IJNS7_ILi1EEESI_SI_EEESC_SE_Li128ELb1ELb1ELb1ELb0EEENS1_36VarlenDynamicPersistentTileSchedulerILi128ELi48ELi128ELi128ELb1ELb1ELb0ELb1ELb0ELb1EEEEEEEEEvNT_6ParamsE:
        .type           _ZN7cutlass13device_kernelIN5flash19enable_sm80_to_sm89INS1_16FlashAttnFwdSm80INS1_25CollectiveMainloopFwdSm80ILi4ELi1ELb0EN4cute5tupleIJNS5_1CILi128EEENS7_ILi48EEENS7_ILi96EEEEEELi96ENS_6half_tEfNS_4arch4Sm80ELb0ELb1ELb1ELb1ELb1ELb1ELb1ELb1EEENS1_21CollectiveEpilogueFwdINS6_IJS8_SA_S9_EEENS6_IJNS7_ILi1EEESI_SI_EEESC_SE_Li128ELb1ELb1ELb1ELb0EEENS1_36VarlenDynamicPersistentTileSchedulerILi128ELi48ELi128ELi128ELb1ELb1ELb0ELb1ELb0ELb1EEEEEEEEEvNT_6ParamsE,@function
        .size           _ZN7cutlass13device_kernelIN5flash19enable_sm80_to_sm89INS1_16FlashAttnFwdSm80INS1_25CollectiveMainloopFwdSm80ILi4ELi1ELb0EN4cute5tupleIJNS5_1CILi128EEENS7_ILi48EEENS7_ILi96EEEEEELi96ENS_6half_tEfNS_4arch4Sm80ELb0ELb1ELb1ELb1ELb1ELb1ELb1ELb1EEENS1_21CollectiveEpilogueFwdINS6_IJS8_SA_S9_EEENS6_IJNS7_ILi1EEESI_SI_EEESC_SE_Li128ELb1ELb1ELb1ELb0EEENS1_36VarlenDynamicPersistentTileSchedulerILi128ELi48ELi128ELi128ELb1ELb1ELb0ELb1ELb0ELb1EEEEEEEEEvNT_6ParamsE,(.L_x_23 - _ZN7cutlass13device_kernelIN5flash19enable_sm80_to_sm89INS1_16FlashAttnFwdSm80INS1_25CollectiveMainloopFwdSm80ILi4ELi1ELb0EN4cute5tupleIJNS5_1CILi128EEENS7_ILi48EEENS7_ILi96EEEEEELi96ENS_6half_tEfNS_4arch4Sm80ELb0ELb1ELb1ELb1ELb1ELb1ELb1ELb1EEENS1_21CollectiveEpilogueFwdINS6_IJS8_SA_S9_EEENS6_IJNS7_ILi1EEESI_SI_EEESC_SE_Li128ELb1ELb1ELb1ELb0EEENS1_36VarlenDynamicPersistentTileSchedulerILi128ELi48ELi128ELi128ELb1ELb1ELb0ELb1ELb0ELb1EEEEEEEEEvNT_6ParamsE)
        .other          _ZN7cutlass13device_kernelIN5flash19enable_sm80_to_sm89INS1_16FlashAttnFwdSm80INS1_25CollectiveMainloopFwdSm80ILi4ELi1ELb0EN4cute5tupleIJNS5_1CILi128EEENS7_ILi48EEENS7_ILi96EEEEEELi96ENS_6half_tEfNS_4arch4Sm80ELb0ELb1ELb1ELb1ELb1ELb1ELb1ELb1EEENS1_21CollectiveEpilogueFwdINS6_IJS8_SA_S9_EEENS6_IJNS7_ILi1EEESI_SI_EEESC_SE_Li128ELb1ELb1ELb1ELb0EEENS1_36VarlenDynamicPersistentTileSchedulerILi128ELi48ELi128ELi128ELb1ELb1ELb0ELb1ELb0ELb1EEEEEEEEEvNT_6ParamsE,@"STO_CUDA_ENTRY STV_DEFAULT"
_ZN7cutlass13device_kernelIN5flash19enable_sm80_to_sm89INS1_16FlashAttnFwdSm80INS1_25CollectiveMainloopFwdSm80ILi4ELi1ELb0EN4cute5tupleIJNS5_1CILi128EEENS7_ILi48EEENS7_ILi96EEEEEELi96ENS_6half_tEfNS_4arch4Sm80ELb0ELb1ELb1ELb1ELb1ELb1ELb1ELb1EEENS1_21CollectiveEpilogueFwdINS6_IJS8_SA_S9_EEENS6_IJNS7_ILi1EEESI_SI_EEESC_SE_Li128ELb1ELb1ELb1ELb0EEENS1_36VarlenDynamicPersistentTileSchedulerILi128ELi48ELi128ELi128ELb1ELb1ELb0ELb1ELb0ELb1EEEEEEEEEvNT_6ParamsE:
[----:B------:R-:W-:Y:S01]  /*0000*/  LDC R1, c[0x0][0x37c] ;  /* 0x0000df00ff017b82 */ /* 0x000fe20000000800 */
[----:B------:R-:W-:Y:S05]  /*0010*/  EXIT ;  /* 0x000000000000794d */ /* 0x000fea0003800000 */
.L_x_5:
        /* <DEDUP_REMOVED lines=14> */
.L_x_23:


//--------------------- .text._ZN7cutlass13device_kernelIN5flash19enable_sm80_to_sm89INS1_16FlashAttnFwdSm80INS1_25CollectiveMainloopFwdSm80ILi4ELi1ELb0EN4cute5tupleIJNS5_1CILi128EEENS7_ILi64EEENS7_ILi96EEEEEELi96ENS_6half_tEfNS_4arch4Sm80ELb1ELb0ELb1ELb0ELb1ELb0ELb1ELb1EEENS1_21CollectiveEpilogueFwdINS6_IJS8_SA_S9_EEENS6_IJNS7_ILi1EEESI_SI_EEESC_SE_Li128ELb0ELb1ELb1ELb0EEENS1_30DynamicPersistentTileSchedulerILi128ELi128ELb1ELb1ELb0EEEEEEEEEvNT_6ParamsE --------------------------
	.section	.text._ZN7cutlass13device_kernelIN5flash19enable_sm80_to_sm89INS1_16FlashAttnFwdSm80INS1_25CollectiveMainloopFwdSm80ILi4ELi1ELb0EN4cute5tupleIJNS5_1CILi128EEENS7_ILi64EEENS7_ILi96EEEEEELi96ENS_6half_tEfNS_4arch4Sm80ELb1ELb0ELb1ELb0ELb1ELb0ELb1ELb1EEENS1_21CollectiveEpilogueFwdINS6_IJS8_SA_S9_EEENS6_IJNS7_ILi1EEESI_SI_EEESC_SE_Li128ELb0ELb1ELb1ELb0EEENS1_30DynamicPersistentTileSchedulerILi128ELi128ELb1ELb1ELb0EEEEEEEEEvNT_6ParamsE,"ax",@progbits
	.align	128
.text._ZN7cutlass13device_kernelIN5flash19enable_sm80_to_sm89INS1_16FlashAttnFwdSm80INS1_25CollectiveMainloopFwdSm80ILi4ELi1ELb0EN4cute5tupleIJNS5_1CILi128EEENS7_ILi64EEENS7_ILi96EEEEEELi96ENS_6half_tEfNS_4arch4Sm80ELb1ELb0ELb1ELb0ELb1ELb0ELb1ELb1EEENS1_21CollectiveEpilogueFwdINS6_IJS8_SA_S9_EEENS6_IJNS7_ILi1EEESI_SI_EEESC_SE_Li128ELb0ELb1ELb1ELb0EEENS1_30DynamicPersistentTileSchedulerILi128ELi128ELb1ELb1ELb0EEEEEEEEEvNT_6ParamsE:
        .type           _ZN7cutlass13device_kernelIN5flash19enable_sm80_to_sm89INS1_16FlashAttnFwdSm80INS1_25CollectiveMainloopFwdSm80ILi4ELi1ELb0EN4cute5tupleIJNS5_1CILi128EEENS7_ILi64EEENS7_ILi96EEEEEELi96ENS_6half_tEfNS_4arch4Sm80ELb1ELb0ELb1ELb0ELb1ELb0ELb1ELb1EEENS1_21CollectiveEpilogueFwdINS6_IJS8_SA_S9_EEENS6_IJNS7_ILi1EEESI_SI_EEESC_SE_Li128ELb0ELb1ELb1ELb0EEENS1_30DynamicPersistentTileSchedulerILi128ELi128ELb1ELb1ELb0EEEEEEEEEvNT_6ParamsE,@function
        .size           _ZN7cutlass13device_kernelIN5flash19enable_sm80_to_sm89INS1_16FlashAttnFwdSm80INS1_25CollectiveMainloopFwdSm80ILi4ELi1ELb0EN4cute5tupleIJNS5_1CILi128EEENS7_ILi64EEENS7_ILi96EEEEEELi96ENS_6half_tEfNS_4arch4Sm80ELb1ELb0ELb1ELb0ELb1ELb0ELb1ELb1EEENS1_21CollectiveEpilogueFwdINS6_IJS8_SA_S9_EEENS6_IJNS7_ILi1EEESI_SI_EEESC_SE_Li128ELb0ELb1ELb1ELb0EEENS1_30DynamicPersistentTileSchedulerILi128ELi128ELb1ELb1ELb0EEEEEEEEEvNT_6ParamsE,(.L_x_24 - _ZN7cutlass13device_kernelIN5flash19enable_sm80_to_sm89INS1_16FlashAttnFwdSm80INS1_25CollectiveMainloopFwdSm80ILi4ELi1ELb0EN4cute5tupleIJNS5_1CILi128EEENS7_ILi64EEENS7_ILi96EEEEEELi96ENS_6half_tEfNS_4arch4Sm80ELb1ELb0ELb1ELb0ELb1ELb0ELb1ELb1EEENS1_21CollectiveEpilogueFwdINS6_IJS8_SA_S9_EEENS6_IJNS7_ILi1EEESI_SI_EEESC_SE_Li128ELb0ELb1ELb1ELb0EEENS1_30DynamicPersistentTileSchedulerILi128ELi128ELb1ELb1ELb0EEEEEEEEEvNT_6ParamsE)
        .other          _ZN7cutlass13device_kernelIN5flash19enable_sm80_to_sm89INS1_16FlashAttnFwdSm80INS1_25CollectiveMainloopFwdSm80ILi4ELi1ELb0EN4cute5tupleIJNS5_1CILi128EEENS7_ILi64EEENS7_ILi96EEEEEELi96ENS_6half_tEfNS_4arch4Sm80ELb1ELb0ELb1ELb0ELb1ELb0ELb1ELb1EEENS1_21CollectiveEpilogueFwdINS6_IJS8_SA_S9_EEENS6_IJNS7_ILi1EEESI_SI_EEESC_SE_Li128ELb0ELb1ELb1ELb0EEENS1_30DynamicPersistentTileSchedulerILi128ELi128ELb1ELb1ELb0EEEEEEEEEvNT_6ParamsE,@"STO_CUDA_ENTRY STV_DEFAULT"
_ZN7cutlass13device_kernelIN5flash19enable_sm80_to_sm89INS1_16FlashAttnFwdSm80INS1_25CollectiveMainloopFwdSm80ILi4ELi1ELb0EN4cute5tupleIJNS5_1CILi128EEENS7_ILi64EEENS7_ILi96EEEEEELi96ENS_6half_tEfNS_4arch4Sm80ELb1ELb0ELb1ELb0ELb1ELb0ELb1ELb1EEENS1_21CollectiveEpilogueFwdINS6_IJS8_SA_S9_EEENS6_IJNS7_ILi1EEESI_SI_EEESC_SE_Li128ELb0ELb1ELb1ELb0EEENS1_30DynamicPersistentTileSchedulerILi128ELi128ELb1ELb1ELb0EEEEEEEEEvNT_6ParamsE:
[----:B------:R-:W-:Y:S01]  /*0000*/  LDC R1, c[0x0][0x37c] ;  /* 0x0000df00ff017b82 */ /* 0x000fe20000000800 */
[----:B------:R-:W-:Y:S05]  /*0010*/  EXIT ;  /* 0x000000000000794d */ /* 0x000fea0003800000 */
.L_x_6:
        /* <DEDUP_REMOVED lines=14> */
.L_x_24:


//--------------------- .text._ZN7cutlass13device_kernelIN5flash19enable_sm80_to_sm89INS1_16FlashAttnFwdSm80INS1_25CollectiveMainloopFwdSm80ILi4ELi1ELb0EN4cute5tupleIJNS5_1CILi128EEENS7_ILi48EEENS7_ILi96EEEEEELi96ENS_6half_tEfNS_4arch4Sm80ELb1ELb0ELb1ELb1ELb1ELb0ELb1ELb1EEENS1_21CollectiveEpilogueFwdINS6_IJS8_SA_S9_EEENS6_IJNS7_ILi1EEESI_SI_EEESC_SE_Li128ELb1ELb1ELb1ELb0EEENS1_36VarlenDynamicPersistentTileSchedulerILi128ELi48ELi128ELi128ELb1ELb1ELb0ELb1ELb1ELb1EEEEEEEEEvNT_6ParamsE --------------------------
	.section	.text._ZN7cutlass13device_kernelIN5flash19enable_sm80_to_sm89INS1_16FlashAttnFwdSm80INS1_25CollectiveMainloopFwdSm80ILi4ELi1ELb0EN4cute5tupleIJNS5_1CILi128EEENS7_ILi48EEENS7_ILi96EEEEEELi96ENS_6half_tEfNS_4arch4Sm80ELb1ELb0ELb1ELb1ELb1ELb0ELb1ELb1EEENS1_21CollectiveEpilogueFwdINS6_IJS8_SA_S9_EEENS6_IJNS7_ILi1EEESI_SI_EEESC_SE_Li128ELb1ELb1ELb1ELb0EEENS1_36VarlenDynamicPersistentTileSchedulerILi128ELi48ELi128ELi128ELb1ELb1ELb0ELb1ELb1ELb1EEEEEEEEEvNT_6ParamsE,"ax",@progbits
	.align	128
.text._ZN7cutlass13device_kernelIN5flash19enable_sm80_to_sm89INS1_16FlashAttnFwdSm80INS1_25CollectiveMainloopFwdSm80ILi4ELi1ELb0EN4cute5tupleIJNS5_1CILi128EEENS7_ILi48EEENS7_ILi96EEEEEELi96ENS_6half_tEfNS_4arch4Sm80ELb1ELb0ELb1ELb1ELb1ELb0ELb1ELb1EEENS1_21CollectiveEpilogueFwdINS6_IJS8_SA_S9_EEENS6_IJNS7_ILi1EEESI_SI_EEESC_SE_Li128ELb1ELb1ELb1ELb0EEENS1_36VarlenDynamicPersistentTileSchedulerILi128ELi48ELi128ELi128ELb1ELb1ELb0ELb1ELb1ELb1EEEEEEEEEvNT_6ParamsE:
        .type           _ZN7cutlass13device_kernelIN5flash19enable_sm80_to_sm89INS1_16FlashAttnFwdSm80INS1_25CollectiveMainloopFwdSm80ILi4ELi1ELb0EN4cute5tupleIJNS5_1CILi128EEENS7_ILi48EEENS7_ILi96EEEEEELi96ENS_6half_tEfNS_4arch4Sm80ELb1ELb0ELb1ELb1ELb1ELb0ELb1ELb1EEENS1_21CollectiveEpilogueFwdINS6_IJS8_SA_S9_EEENS6_IJNS7_ILi1EEESI_SI_EEESC_SE_Li128ELb1ELb1ELb1ELb0EEENS1_36VarlenDynamicPersistentTileSchedulerILi128ELi48ELi128ELi128ELb1ELb1ELb0ELb1ELb1ELb1EEEEEEEEEvNT_6ParamsE,@function
        .size           _ZN7cutlass13device_kernelIN5flash19enable_sm80_to_sm89INS1_16FlashAttnFwdSm80INS1_25CollectiveMainloopFwdSm80ILi4ELi1ELb0EN4cute5tupleIJNS5_1CILi128EEENS7_ILi48EEENS7_ILi96EEEEEELi96ENS_6half_tEfNS_4arch4Sm80ELb1ELb0ELb1ELb1ELb1ELb0ELb1ELb1EEENS1_21CollectiveEpilogueFwdINS6_IJS8_SA_S9_EEENS6_IJNS7_ILi1EEESI_SI_EEESC_SE_Li128ELb1ELb1ELb1ELb0EEENS1_36VarlenDynamicPersistentTileSchedulerILi128ELi48ELi128ELi128ELb1ELb1ELb0ELb1ELb1ELb1EEEEEEEEEvNT_6ParamsE,(.L_x_25 - _ZN7cutlass13device_kernelIN5flash19enable_sm80_to_sm89INS1_16FlashAttnFwdSm80INS1_25CollectiveMainloopFwdSm80ILi4ELi1ELb0EN4cute5tupleIJNS5_1CILi128EEENS7_ILi48EEENS7_ILi96EEEEEELi96ENS_6half_tEfNS_4arch4Sm80ELb1ELb0ELb1ELb1ELb1ELb0ELb1ELb1EEENS1_21CollectiveEpilogueFwdINS6_IJS8_SA_S9_EEENS6_IJNS7_ILi1EEESI_SI_EEESC_SE_Li128ELb1ELb1ELb1ELb0EEENS1_36VarlenDynamicPersistentTileSchedulerILi128ELi48ELi128ELi128ELb1ELb1ELb0ELb1ELb1ELb1EEEEEEEEEvNT_6ParamsE)
        .other          _ZN7cutlass13device_kernelIN5flash19enable_sm80_to_sm89INS1_16FlashAttnFwdSm80INS1_25CollectiveMainloopFwdSm80ILi4ELi1ELb0EN4cute5tupleIJNS5_1CILi128EEENS7_ILi48EEENS7_ILi96EEEEEELi96ENS_6half_tEfNS_4arch4Sm80ELb1ELb0ELb1ELb1ELb1ELb0ELb1ELb1EEENS1_21CollectiveEpilogueFwdINS6_IJS8_SA_S9_EEENS6_IJNS7_ILi1EEESI_SI_EEESC_SE_Li128ELb1ELb1ELb1ELb0EEENS1_36VarlenDynamicPersistentTileSchedulerILi128ELi48ELi128ELi128ELb1ELb1ELb0ELb1ELb1ELb1EEEEEEEEEvNT_6ParamsE,@"STO_CUDA_ENTRY STV_DEFAULT"
_ZN7cutlass13device_kernelIN5flash19enable_sm80_to_sm89INS1_16FlashAttnFwdSm80INS1_25CollectiveMainloopFwdSm80ILi4ELi1ELb0EN4cute5tupleIJNS5_1CILi128EEENS7_ILi48EEENS7_ILi96EEEEEELi96ENS_6half_tEfNS_4arch4Sm80ELb1ELb0ELb1ELb1ELb1ELb0ELb1ELb1EEENS1_21CollectiveEpilogueFwdINS6_IJS8_SA_S9_EEENS6_IJNS7_ILi1EEESI_SI_EEESC_SE_Li128ELb1ELb1ELb1ELb0EEENS1_36VarlenDynamicPersistentTileSchedulerILi128ELi48ELi128ELi128ELb1ELb1ELb0ELb1ELb1ELb1EEEEEEEEEvNT_6ParamsE:
[----:B------:R-:W-:Y:S01]  /*0000*/  LDC R1, c[0x0][0x37c] ;  /* 0x0000df00ff017b82 */ /* 0x000fe20000000800 */
[----:B------:R-:W-:Y:S05]  /*0010*/  EXIT ;  /* 0x000000000000794d */ /* 0x000fea0003800000 */
.L_x_7:
        /* <DEDUP_REMOVED lines=14> */
.L_x_25:


//--------------------- .text._ZN7cutlass13device_kernelIN5flash19enable_sm80_to_sm89INS1_16FlashAttnFwdSm80INS1_25CollectiveMainloopFwdSm80ILi4ELi1ELb0EN4cute5tupleIJNS5_1CILi128EEENS7_ILi48EEENS7_ILi96EEEEEELi96ENS_6half_tEfNS_4arch4Sm80ELb1ELb0ELb1ELb1ELb1ELb1ELb1ELb1EEENS1_21CollectiveEpilogueFwdINS6_IJS8_SA_S9_EEENS6_IJNS7_ILi1EEESI_SI_EEESC_SE_Li128ELb1ELb1ELb1ELb0EEENS1_36VarlenDynamicPersistentTileSchedulerILi128ELi48ELi128ELi128ELb1ELb1ELb0ELb1ELb1ELb1EEEEEEEEEvNT_6ParamsE --------------------------
	.section	.text._ZN7cutlass13device_kernelIN5flash19enable_sm80_to_sm89INS1_16FlashAttnFwdSm80INS1_25CollectiveMainloopFwdSm80ILi4ELi1ELb0EN4cute5tupleIJNS5_1CILi128EEENS7_ILi48EEENS7_ILi96EEEEEELi96ENS_6half_tEfNS_4arch4Sm80ELb1ELb0ELb1ELb1ELb1ELb1ELb1ELb1EEENS1_21CollectiveEpilogueFwdINS6_IJS8_SA_S9_EEENS6_IJNS7_ILi1EEESI_SI_EEESC_SE_Li128ELb1ELb1ELb1ELb0EEENS1_36VarlenDynamicPersistentTileSchedulerILi128ELi48ELi128ELi128ELb1ELb1ELb0ELb1ELb1ELb1EEEEEEEEEvNT_6ParamsE,"ax",@progbits
	.align	128
.text._ZN7cutlass13device_kernelIN5flash19enable_sm80_to_sm89INS1_16FlashAttnFwdSm80INS1_25CollectiveMainloopFwdSm80ILi4ELi1ELb0EN4cute5tupleIJNS5_1CILi128EEENS7_ILi48EEENS7_ILi96EEEEEELi96ENS_6half_tEfNS_4arch4Sm80ELb1ELb0ELb1ELb1ELb1ELb1ELb1ELb1EEENS1_21CollectiveEpilogueFwdINS6_IJS8_SA_S9_EEENS6_IJNS7_ILi1EEESI_SI_EEESC_SE_Li128ELb1ELb1ELb1ELb0EEENS1_36VarlenDynamicPersistentTileSchedulerILi128ELi48ELi128ELi128ELb1ELb1ELb0ELb1ELb1ELb1EEEEEEEEEvNT_6ParamsE:
        .type           _ZN7cutlass13device_kernelIN5flash19enable_sm80_to_sm89INS1_16FlashAttnFwdSm80INS1_25CollectiveMainloopFwdSm80ILi4ELi1ELb0EN4cute5tupleIJNS5_1CILi128EEENS7_ILi48EEENS7_ILi96EEEEEELi96ENS_6half_tEfNS_4arch4Sm80ELb1ELb0ELb1ELb1ELb1ELb1ELb1ELb1EEENS1_21CollectiveEpilogueFwdINS6_IJS8_SA_S9_EEENS6_IJNS7_ILi1EEESI_SI_EEESC_SE_Li128ELb1ELb1ELb1ELb0EEENS1_36VarlenDynamicPersistentTileSchedulerILi128ELi48ELi128ELi128ELb1ELb1ELb0ELb1ELb1ELb1EEEEEEEEEvNT_6ParamsE,@function
        .size           _ZN7cutlass13device_kernelIN5flash19enable_sm80_to_sm89INS1_16FlashAttnFwdSm80INS1_25CollectiveMainloopFwdSm80ILi4ELi1ELb0EN4cute5tupleIJNS5_1CILi128EEENS7_ILi48EEENS7_ILi96EEEEEELi96ENS_6half_tEfNS_4arch4Sm80ELb1ELb0ELb1ELb1ELb1ELb1ELb1ELb1EEENS1_21CollectiveEpilogueFwdINS6_IJS8_SA_S9_EEENS6_IJNS7_ILi1EEESI_SI_EEESC_SE_Li128ELb1ELb1ELb1ELb0EEENS1_36VarlenDynamicPersistentTileSchedulerILi128ELi48ELi128ELi128ELb1ELb1ELb0ELb1ELb1ELb1EEEEEEEEEvNT_6ParamsE,(.L_x_26 - _ZN7cutlass13device_kernelIN5flash19enable_sm80_to_sm89INS1_16FlashAttnFwdSm80INS1_25CollectiveMainloopFwdSm80ILi4ELi1ELb0EN4cute5tupleIJNS5_1CILi128EEENS7_ILi48EEENS7_ILi96EEEEEELi96ENS_6half_tEfNS_4arch4Sm80ELb1ELb0ELb1ELb1ELb1ELb1ELb1ELb1EEENS1_21CollectiveEpilogueFwdINS6_IJS8_SA_S9_EEENS6_IJNS7_ILi1EEESI_SI_EEESC_SE_Li128ELb1ELb1ELb1ELb0EEENS1_36VarlenDynamicPersistentTileSchedulerILi128ELi48ELi128ELi128ELb1ELb1ELb0ELb1ELb1ELb1EEEEEEEEEvNT_6ParamsE)
        .other          _ZN7cutlass13device_kernelIN5flash19enable_sm80_to_sm89INS1_16FlashAttnFwdSm80INS1_25CollectiveMainloopFwdSm80ILi4ELi1ELb0EN4cute5tupleIJNS5_1CILi128EEENS7_ILi48EEENS7_ILi96EEEEEELi96ENS_6half_tEfNS_4arch4Sm80ELb1ELb0ELb1ELb1ELb1ELb1ELb1ELb1EEENS1_21CollectiveEpilogueFwdINS6_IJS8_SA_S9_EEENS6_IJNS7_ILi1EEESI_SI_EEESC_SE_Li128ELb1ELb1ELb1ELb0EEENS1_36VarlenDynamicPersistentTileSchedulerILi128ELi48ELi128ELi128ELb1ELb1ELb0ELb1ELb1ELb1EEEEEEEEEvNT_6ParamsE,@"STO_CUDA_ENTRY STV_DEFAULT"
_ZN7cutlass13device_kernelIN5flash19enable_sm80_to_sm89INS1_16FlashAttnFwdSm80INS1_25CollectiveMainloopFwdSm80ILi4ELi1ELb0EN4cute5tupleIJNS5_1CILi128EEENS7_ILi48EEENS7_ILi96EEEEEELi96ENS_6half_tEfNS_4arch4Sm80ELb1ELb0ELb1ELb1ELb1ELb1ELb1ELb1EEENS1_21CollectiveEpilogueFwdINS6_IJS8_SA_S9_EEENS6_IJNS7_ILi1EEESI_SI_EEESC_SE_Li128ELb1ELb1ELb1ELb0EEENS1_36VarlenDynamicPersistentTileSchedulerILi128ELi48ELi128ELi128ELb1ELb1ELb0ELb1ELb1ELb1EEEEEEEEEvNT_6ParamsE:
[----:B------:R-:W-:Y:S01]  /*0000*/  LDC R1, c[0x0][0x37c] ;  /* 0x0000df00ff017b82 */ /* 0x000fe20000000800 */
[----:B------:R-:W-:Y:S05]  /*0010*/  EXIT ;  /* 0x000000000000794d */ /* 0x000fea0003800000 */
.L_x_8:
        /* <DEDUP_REMOVED lines=14> */
.L_x_26:


//--------------------- .text._ZN7cutlass13device_kernelIN5flash19enable_sm80_to_sm89INS1_16FlashAttnFwdSm80INS1_25CollectiveMainloopFwdSm80ILi4ELi1ELb0EN4cute5tupleIJNS5_1CILi128EEENS7_ILi64EEENS7_ILi96EEEEEELi96ENS_6half_tEfNS_4arch4Sm80ELb0ELb0ELb0ELb0ELb1ELb0ELb1ELb1EEENS1_21CollectiveEpilogueFwdINS6_IJS8_SA_S9_EEENS6_IJNS7_ILi1EEESI_SI_EEESC_SE_Li128ELb0ELb1ELb1ELb0EEENS1_19SingleTileSchedulerILb0ELb1ELb1ELi128EEEEEEEEEvNT_6ParamsE --------------------------
	.section	.text._ZN7cutlass13device_kernelIN5flash19enable_sm80_to_sm89INS1_16FlashAttnFwdSm80INS1_25CollectiveMainloopFwdSm80ILi4ELi1ELb0EN4cute5tupleIJNS5_1CILi128EEENS7_ILi64EEENS7_ILi96EEEEEELi96ENS_6half_tEfNS_4arch4Sm80ELb0ELb0ELb0ELb0ELb1ELb0ELb1ELb1EEENS1_21CollectiveEpilogueFwdINS6_IJS8_SA_S9_EEENS6_IJNS7_ILi1EEESI_SI_EEESC_SE_Li128ELb0ELb1ELb1ELb0EEENS1_19SingleTileSchedulerILb0ELb1ELb1ELi128EEEEEEEEEvNT_6ParamsE,"ax",@progbits
	.align	128
.text._ZN7cutlass13device_kernelIN5flash19enable_sm80_to_sm89INS1_16FlashAttnFwdSm80INS1_25CollectiveMainloopFwdSm80ILi4ELi1ELb0EN4cute5tupleIJNS5_1CILi128EEENS7_ILi64EEENS7_ILi96EEEEEELi96ENS_6half_tEfNS_4arch4Sm80ELb0ELb0ELb0ELb0ELb1ELb0ELb1ELb1EEENS1_21CollectiveEpilogueFwdINS6_IJS8_SA_S9_EEENS6_IJNS7_ILi1EEESI_SI_EEESC_SE_Li128ELb0ELb1ELb1ELb0EEENS1_19SingleTileSchedulerILb0ELb1ELb1ELi128EEEEEEEEEvNT_6ParamsE:
        .type           _ZN7cutlass13device_kernelIN5flash19enable_sm80_to_sm89INS1_16FlashAttnFwdSm80INS1_25CollectiveMainloopFwdSm80ILi4ELi1ELb0EN4cute5tupleIJNS5_1CILi128EEENS7_ILi64EEENS7_ILi96EEEEEELi96ENS_6half_tEfNS_4arch4Sm80ELb0ELb0ELb0ELb0ELb1ELb0ELb1ELb1EEENS1_21CollectiveEpilogueFwdINS6_IJS8_SA_S9_EEENS6_IJNS7_ILi1EEESI_SI_EEESC_SE_Li128ELb0ELb1ELb1ELb0EEENS1_19SingleTileSchedulerILb0ELb1ELb1ELi128EEEEEEEEEvNT_6ParamsE,@function
        .size           _ZN7cutlass13device_kernelIN5flash19enable_sm80_to_sm89INS1_16FlashAttnFwdSm80INS1_25CollectiveMainloopFwdSm80ILi4ELi1ELb0EN4cute5tupleIJNS5_1CILi128EEENS7_ILi64EEENS7_ILi96EEEEEELi96ENS_6half_tEfNS_4arch4Sm80ELb0ELb0ELb0ELb0ELb1ELb0ELb1ELb1EEENS1_21CollectiveEpilogueFwdINS6_IJS8_SA_S9_EEENS6_IJNS7_ILi1EEESI_SI_EEESC_SE_Li128ELb0ELb1ELb1ELb0EEENS1_19SingleTileSchedulerILb0ELb1ELb1ELi128EEEEEEEEEvNT_6ParamsE,(.L_x_27 - _ZN7cutlass13device_kernelIN5flash19enable_sm80_to_sm89INS1_16FlashAttnFwdSm80INS1_25CollectiveMainloopFwdSm80ILi4ELi1ELb0EN4cute5tupleIJNS5_1CILi128EEENS7_ILi64EEENS7_ILi96EEEEEELi96ENS_6half_tEfNS_4arch4Sm80ELb0ELb0ELb0ELb0ELb1ELb0ELb1ELb1EEENS1_21CollectiveEpilogueFwdINS6_IJS8_SA_S9_EEENS6_IJNS7_ILi1EEESI_SI_EEESC_SE_Li128ELb0ELb1ELb1ELb0EEENS1_19SingleTileSchedulerILb0ELb1ELb1ELi128EEEEEEEEEvNT_6ParamsE)
        .other          _ZN7cutlass13device_kernelIN5flash19enable_sm80_to_sm89INS1_16FlashAttnFwdSm80INS1_25CollectiveMainloopFwdSm80ILi4ELi1ELb0EN4cute5tupleIJNS5_1CILi128EEENS7_ILi64EEENS7_ILi96EEEEEELi96ENS_6half_tEfNS_4arch4Sm80ELb0ELb0ELb0ELb0ELb1ELb0ELb1ELb1EEENS1_21CollectiveEpilogueFwdINS6_IJS8_SA_S9_EEENS6_IJNS7_ILi1EEESI_SI_EEESC_SE_Li128ELb0ELb1ELb1ELb0EEENS1_19SingleTileSchedulerILb0ELb1ELb1ELi128EEEEEEEEEvNT_6ParamsE,@"STO_CUDA_ENTRY STV_DEFAULT"
_ZN7cutlass13device_kernelIN5flash19enable_sm80_to_sm89INS1_16FlashAttnFwdSm80INS1_25CollectiveMainloopFwdSm80ILi4ELi1ELb0EN4cute5tupleIJNS5_1CILi128EEENS7_ILi64EEENS7_ILi96EEEEEELi96ENS_6half_tEfNS_4arch4Sm80ELb0ELb0ELb0ELb0ELb1ELb0ELb1ELb1EEENS1_21CollectiveEpilogueFwdINS6_IJS8_SA_S9_EEENS6_IJNS7_ILi1EEESI_SI_EEESC_SE_Li128ELb0ELb1ELb1ELb0EEENS1_19SingleTileSchedulerILb0ELb1ELb1ELi128EEEEEEEEEvNT_6ParamsE:
[----:B------:R-:W-:Y:S01]  /*0000*/  LDC R1, c[0x0][0x37c] ;  /* 0x0000df00ff017b82 */ /* 0x000fe20000000800 */
[----:B------:R-:W-:Y:S05]  /*0010*/  EXIT ;  /* 0x000000000000794d */ /* 0x000fea0003800000 */
.L_x_9:
        /* <DEDUP_REMOVED lines=14> */
.L_x_27:


//--------------------- .text._ZN7cutlass13device_kernelIN5flash19enable_sm80_to_sm89INS1_16FlashAttnFwdSm80INS1_25CollectiveMainloopFwdSm80ILi4ELi1ELb0EN4cute5tupleIJNS5_1CILi128EEENS7_ILi48EEENS7_ILi96EEEEEELi96ENS_6half_tEfNS_4arch4Sm80ELb0ELb0ELb0ELb1ELb1ELb0ELb1ELb1EEENS1_21CollectiveEpilogueFwdINS6_IJS8_SA_S9_EEENS6_IJNS7_ILi1EEESI_SI_EEESC_SE_Li128ELb1ELb1ELb1ELb0EEENS1_36VarlenDynamicPersistentTileSchedulerILi128ELi48ELi128ELi128ELb1ELb1ELb0ELb0ELb1ELb1EEEEEEEEEvNT_6ParamsE --------------------------
	.section	.text._ZN7cutlass13device_kernelIN5flash19enable_sm80_to_sm89INS1_16FlashAttnFwdSm80INS1_25CollectiveMainloopFwdSm80ILi4ELi1ELb0EN4cute5tupleIJNS5_1CILi128EEENS7_ILi48EEENS7_ILi96EEEEEELi96ENS_6half_tEfNS_4arch4Sm80ELb0ELb0ELb0ELb1ELb1ELb0ELb1ELb1EEENS1_21CollectiveEpilogueFwdINS6_IJS8_SA_S9_EEENS6_IJNS7_ILi1EEESI_SI_EEESC_SE_Li128ELb1ELb1ELb1ELb0EEENS1_36VarlenDynamicPersistentTileSchedulerILi128ELi48ELi128ELi128ELb1ELb1ELb0ELb0ELb1ELb1EEEEEEEEEvNT_6ParamsE,"ax",@progbits
	.align	128
.text._ZN7cutlass13device_kernelIN5flash19enable_sm80_to_sm89INS1_16FlashAttnFwdSm80INS1_25CollectiveMainloopFwdSm80ILi4ELi1ELb0EN4cute5tupleIJNS5_1CILi128EEENS7_ILi48EEENS7_ILi96EEEEEELi96ENS_6half_tEfNS_4arch4Sm80ELb0ELb0ELb0ELb1ELb1ELb0ELb1ELb1EEENS1_21CollectiveEpilogueFwdINS6_IJS8_SA_S9_EEENS6_IJNS7_ILi1EEESI_SI_EEESC_SE_Li128ELb1ELb1ELb1ELb0EEENS1_36VarlenDynamicPersistentTileSchedulerILi128ELi48ELi128ELi128ELb1ELb1ELb0ELb0ELb1ELb1EEEEEEEEEvNT_6ParamsE:
        .type           _ZN7cutlass13device_kernelIN5flash19enable_sm80_to_sm89INS1_16FlashAttnFwdSm80INS1_25CollectiveMainloopFwdSm80ILi4ELi1ELb0EN4cute5tupleIJNS5_1CILi128EEENS7_ILi48EEENS7_ILi96EEEEEELi96ENS_6half_tEfNS_4arch4Sm80ELb0ELb0ELb0ELb1ELb1ELb0ELb1ELb1EEENS1_21CollectiveEpilogueFwdINS6_IJS8_SA_S9_EEENS6_IJNS7_ILi1EEESI_SI_EEESC_SE_Li128ELb1ELb1ELb1ELb0EEENS1_36VarlenDynamicPersistentTileSchedulerILi128ELi48ELi128ELi128ELb1ELb1ELb0ELb0ELb1ELb1EEEEEEEEEvNT_6ParamsE,@function
        .size           _ZN7cutlass13device_kernelIN5flash19enable_sm80_to_sm89INS1_16FlashAttnFwdSm80INS1_25CollectiveMainloopFwdSm80ILi4ELi1ELb0EN4cute5tupleIJNS5_1CILi128EEENS7_ILi48EEENS7_ILi96EEEEEELi96ENS_6half_tEfNS_4arch4Sm80ELb0ELb0ELb0ELb1ELb1ELb0ELb1ELb1EEENS1_21CollectiveEpilogueFwdINS6_IJS8_SA_S9_EEENS6_IJNS7_ILi1EEESI_SI_EEESC_SE_Li128ELb1ELb1ELb1ELb0EEENS1_36VarlenDynamicPersistentTileSchedulerILi128ELi48ELi128ELi128ELb1ELb1ELb0ELb0ELb1ELb1EEEEEEEEEvNT_6ParamsE,(.L_x_28 - _ZN7cutlass13device_kernelIN5flash19enable_sm80_to_sm89INS1_16FlashAttnFwdSm80INS1_25CollectiveMainloopFwdSm80ILi4ELi1ELb0EN4cute5tupleIJNS5_1CILi128EEENS7_ILi48EEENS7_ILi96EEEEEELi96ENS_6half_tEfNS_4arch4Sm80ELb0ELb0ELb0ELb1ELb1ELb0ELb1ELb1EEENS1_21CollectiveEpilogueFwdINS6_IJS8_SA_S9_EEENS6_IJNS7_ILi1EEESI_SI_EEESC_SE_Li128ELb1ELb1ELb1ELb0EEENS1_36VarlenDynamicPersistentTileSchedulerILi128ELi48ELi128ELi128ELb1ELb1ELb0ELb0ELb1ELb1EEEEEEEEEvNT_6ParamsE)
        .other          _ZN7cutlass13device_kernelIN5flash19enable_sm80_to_sm89INS1_16FlashAttnFwdSm80INS1_25CollectiveMainloopFwdSm80ILi4ELi1ELb0EN4cute5tupleIJNS5_1CILi128EEENS7_ILi48EEENS7_ILi96EEEEEELi96ENS_6half_tEfNS_4arch4Sm80ELb0ELb0ELb0ELb1ELb1ELb0ELb1ELb1EEENS1_21CollectiveEpilogueFwdINS6_IJS8_SA_S9_EEENS6_IJNS7_ILi1EEESI_SI_EEESC_SE_Li128ELb1ELb1ELb1ELb0EEENS1_36VarlenDynamicPersistentTileSchedulerILi128ELi48ELi128ELi128ELb1ELb1ELb0ELb0ELb1ELb1EEEEEEEEEvNT_6ParamsE,@"STO_CUDA_ENTRY STV_DEFAULT"
_ZN7cutlass13device_kernelIN5flash19enable_sm80_to_sm89INS1_16FlashAttnFwdSm80INS1_25CollectiveMainloopFwdSm80ILi4ELi1ELb0EN4cute5tupleIJNS5_1CILi128EEENS7_ILi48EEENS7_ILi96EEEEEELi96ENS_6half_tEfNS_4arch4Sm80ELb0ELb0ELb0ELb1ELb1ELb0ELb1ELb1EEENS1_21CollectiveEpilogueFwdINS6_IJS8_SA_S9_EEENS6_IJNS7_ILi1EEESI_SI_EEESC_SE_Li128ELb1ELb1ELb1ELb0EEENS1_36VarlenDynamicPersistentTileSchedulerILi128ELi48ELi128ELi128ELb1ELb1ELb0ELb0ELb1ELb1EEEEEEEEEvNT_6ParamsE:
[----:B------:R-:W-:Y:S01]  /*0000*/  LDC R1, c[0x0][0x37c] ;  /* 0x0000df00ff017b82 */ /* 0x000fe20000000800 */
[----:B------:R-:W-:Y:S05]  /*0010*/  EXIT ;  /* 0x000000000000794d */ /* 0x000fea0003800000 */
.L_x_10:
        /* <DEDUP_REMOVED lines=14> */
.L_x_28:


//--------------------- .text._ZN7cutlass13device_kernelIN5flash19enable_sm80_to_sm89INS1_16FlashAttnFwdSm80INS1_25CollectiveMainloopFwdSm80ILi4ELi1ELb0EN4cute5tupleIJNS5_1CILi128EEENS7_ILi48EEENS7_ILi96EEEEEELi96ENS_6half_tEfNS_4arch4Sm80ELb0ELb0ELb0ELb1ELb1ELb1ELb1ELb1EEENS1_21CollectiveEpilogueFwdINS6_IJS8_SA_S9_EEENS6_IJNS7_ILi1EEESI_SI_EEESC_SE_Li128ELb1ELb1ELb1ELb0EEENS1_36VarlenDynamicPersistentTileSchedulerILi128ELi48ELi128ELi128ELb1ELb1ELb0ELb0ELb1ELb1EEEEEEEEEvNT_6ParamsE --------------------------
	.section	.text._ZN7cutlass13device_kernelIN5flash19enable_sm80_to_sm89INS1_16FlashAttnFwdSm80INS1_25CollectiveMainloopFwdSm80ILi4ELi1ELb0EN4cute5tupleIJNS5_1CILi128EEENS7_ILi48EEENS7_ILi96EEEEEELi96ENS_6half_tEfNS_4arch4Sm80ELb0ELb0ELb0ELb1ELb1ELb1ELb1ELb1EEENS1_21CollectiveEpilogueFwdINS6_IJS8_SA_S9_EEENS6_IJNS7_ILi1EEESI_SI_EEESC_SE_Li128ELb1ELb1ELb1ELb0EEENS1_36VarlenDynamicPersistentTileSchedulerILi128ELi48ELi128ELi128ELb1ELb1ELb0ELb0ELb1ELb1EEEEEEEEEvNT_6ParamsE,"ax",@progbits
	.align	128
.text._ZN7cutlass13device_kernelIN5flash19enable_sm80_to_sm89INS1_16FlashAttnFwdSm80INS1_25CollectiveMainloopFwdSm80ILi4ELi1ELb0EN4cute5tupleIJNS5_1CILi128EEENS7_ILi48EEENS7_ILi96EEEEEELi96ENS_6half_tEfNS_4arch4Sm80ELb0ELb0ELb0ELb1ELb1ELb1ELb1ELb1EEENS1_21CollectiveEpilogueFwdINS6_IJS8_SA_S9_EEENS6_IJNS7_ILi1EEESI_SI_EEESC_SE_Li128ELb1ELb1ELb1ELb0EEENS1_36VarlenDynamicPersistentTileSchedulerILi128ELi48ELi128ELi128ELb1ELb1ELb0ELb0ELb1ELb1EEEEEEEEEvNT_6ParamsE:
        .type           _ZN7cutlass13device_kernelIN5flash19enable_sm80_to_sm89INS1_16FlashAttnFwdSm80INS1_25CollectiveMainloopFwdSm80ILi4ELi1ELb0EN4cute5tupleIJNS5_1CILi128EEENS7_ILi48EEENS7_ILi96EEEEEELi96ENS_6half_tEfNS_4arch4Sm80ELb0ELb0ELb0ELb1ELb1ELb1ELb1ELb1EEENS1_21CollectiveEpilogueFwdINS6_IJS8_SA_S9_EEENS6_IJNS7_ILi1EEESI_SI_EEESC_SE_Li128ELb1ELb1ELb1ELb0EEENS1_36VarlenDynamicPersistentTileSchedulerILi128ELi48ELi128ELi128ELb1ELb1ELb0ELb0ELb1ELb1EEEEEEEEEvNT_6ParamsE,@function
        .size           _ZN7cutlass13device_kernelIN5flash19enable_sm80_to_sm89INS1_16FlashAttnFwdSm80INS1_25CollectiveMainloopFwdSm80ILi4ELi1ELb0EN4cute5tupleIJNS5_1CILi128EEENS7_ILi48EEENS7_ILi96EEEEEELi96ENS_6half_tEfNS_4arch4Sm80ELb0ELb0ELb0ELb1ELb1ELb1ELb1ELb1EEENS1_21CollectiveEpilogueFwdINS6_IJS8_SA_S9_EEENS6_IJNS7_ILi1EEESI_SI_EEESC_SE_Li128ELb1ELb1ELb1ELb0EEENS1_36VarlenDynamicPersistentTileSchedulerILi128ELi48ELi128ELi128ELb1ELb1ELb0ELb0ELb1ELb1EEEEEEEEEvNT_6ParamsE,(.L_x_29 - _ZN7cutlass13device_kernelIN5flash19enable_sm80_to_sm89INS1_16FlashAttnFwdSm80INS1_25CollectiveMainloopFwdSm80ILi4ELi1ELb0EN4cute5tupleIJNS5_1CILi128EEENS7_ILi48EEENS7_ILi96EEEEEELi96ENS_6half_tEfNS_4arch4Sm80ELb0ELb0ELb0ELb1ELb1ELb1ELb1ELb1EEENS1_21CollectiveEpilogueFwdINS6_IJS8_SA_S9_EEENS6_IJNS7_ILi1EEESI_SI_EEESC_SE_Li128ELb1ELb1ELb1ELb0EEENS1_36VarlenDynamicPersistentTileSchedulerILi128ELi48ELi128ELi128ELb1ELb1ELb0ELb0ELb1ELb1EEEEEEEEEvNT_6ParamsE)
        .other          _ZN7cutlass13device_kernelIN5flash19enable_sm80_to_sm89INS1_16FlashAttnFwdSm80INS1_25CollectiveMainloopFwdSm80ILi4ELi1ELb0EN4cute5tupleIJNS5_1CILi128EEENS7_ILi48EEENS7_ILi96EEEEEELi96ENS_6half_tEfNS_4arch4Sm80ELb0ELb0ELb0ELb1ELb1ELb1ELb1ELb1EEENS1_21CollectiveEpilogueFwdINS6_IJS8_SA_S9_EEENS6_IJNS7_ILi1EEESI_SI_EEESC_SE_Li128ELb1ELb1ELb1ELb0EEENS1_36VarlenDynamicPersistentTileSchedulerILi128ELi48ELi128ELi128ELb1ELb1ELb0ELb0ELb1ELb1EEEEEEEEEvNT_6ParamsE,@"STO_CUDA_ENTRY STV_DEFAULT"
_ZN7cutlass13device_kernelIN5flash19enable_sm80_to_sm89INS1_16FlashAttnFwdSm80INS1_25CollectiveMainloopFwdSm80ILi4ELi1ELb0EN4cute5tupleIJNS5_1CILi128EEENS7_ILi48EEENS7_ILi96EEEEEELi96ENS_6half_tEfNS_4arch4Sm80ELb0ELb0ELb0ELb1ELb1ELb1ELb1ELb1EEENS1_21CollectiveEpilogueFwdINS6_IJS8_SA_S9_EEENS6_IJNS7_ILi1EEESI_SI_EEESC_SE_Li128ELb1ELb1ELb1ELb0EEENS1_36VarlenDynamicPersistentTileSchedulerILi128ELi48ELi128ELi128ELb1ELb1ELb0ELb0ELb1ELb1EEEEEEEEEvNT_6ParamsE:
[----:B------:R-:W-:Y:S01]  /*0000*/  LDC R1, c[0x0][0x37c] ;  /* 0x0000df00ff017b82 */ /* 0x000fe20000000800 */
[----:B------:R-:W-:Y:S05]  /*0010*/  EXIT ;  /* 0x000000000000794d */ /* 0x000fea0003800000 */
.L_x_11:
        /* <DEDUP_REMOVED lines=14> */
.L_x_29:


//--------------------- .text._ZN7cutlass13device_kernelIN5flash19enable_sm80_to_sm89INS1_16FlashAttnFwdSm80INS1_25CollectiveMainloopFwdSm80ILi4ELi1ELb0EN4cute5tupleIJNS5_1CILi128EEENS7_ILi48EEENS7_ILi96EEEEEELi96ENS_6half_tEfNS_4arch4Sm80ELb0ELb1ELb0ELb0ELb1ELb0ELb1ELb1EEENS1_21CollectiveEpilogueFwdINS6_IJS8_SA_S9_EEENS6_IJNS7_ILi1EEESI_SI_EEESC_SE_Li128ELb0ELb1ELb1ELb0EEENS1_19SingleTileSchedulerILb0ELb1ELb1ELi128EEEEEEEEEvNT_6ParamsE --------------------------
	.section	.text._ZN7cutlass13device_kernelIN5flash19enable_sm80_to_sm89INS1_16FlashAttnFwdSm80INS1_25CollectiveMainloopFwdSm80ILi4ELi1ELb0EN4cute5tupleIJNS5_1CILi128EEENS7_ILi48EEENS7_ILi96EEEEEELi96ENS_6half_tEfNS_4arch4Sm80ELb0ELb1ELb0ELb0ELb1ELb0ELb1ELb1EEENS1_21CollectiveEpilogueFwdINS6_IJS8_SA_S9_EEENS6_IJNS7_ILi1EEESI_SI_EEESC_SE_Li128ELb0ELb1ELb1ELb0EEENS1_19SingleTileSchedulerILb0ELb1ELb1ELi128EEEEEEEEEvNT_6ParamsE,"ax",@progbits
	.align	128
.text._ZN7cutlass13device_kernelIN5flash19enable_sm80_to_sm89INS1_16FlashAttnFwdSm80INS1_25CollectiveMainloopFwdSm80ILi4ELi1ELb0EN4cute5tupleIJNS5_1CILi128EEENS7_ILi48EEENS7_ILi96EEEEEELi96ENS_6half_tEfNS_4arch4Sm80ELb0ELb1ELb0ELb0ELb1ELb0ELb1ELb1EEENS1_21CollectiveEpilogueFwdINS6_IJS8_SA_S9_EEENS6_IJNS7_ILi1EEESI_SI_EEESC_SE_Li128ELb0ELb1ELb1ELb0EEENS1_19SingleTileSchedulerILb0ELb1ELb1ELi128EEEEEEEEEvNT_6ParamsE:
        .type           _ZN7cutlass13device_kernelIN5flash19enable_sm80_to_sm89INS1_16FlashAttnFwdSm80INS1_25CollectiveMainloopFwdSm80ILi4ELi1ELb0EN4cute5tupleIJNS5_1CILi128EEENS7_ILi48EEENS7_ILi96EEEEEELi96ENS_6half_tEfNS_4arch4Sm80ELb0ELb1ELb0ELb0ELb1ELb0ELb1ELb1EEENS1_21CollectiveEpilogueFwdINS6_IJS8_SA_S9_EEENS6_IJNS7_ILi1EEESI_SI_EEESC_SE_Li128ELb0ELb1ELb1ELb0EEENS1_19SingleTileSchedulerILb0ELb1ELb1ELi128EEEEEEEEEvNT_6ParamsE,@function
        .size           _ZN7cutlass13device_kernelIN5flash19enable_sm80_to_sm89INS1_16FlashAttnFwdSm80INS1_25CollectiveMainloopFwdSm80ILi4ELi1ELb0EN4cute5tupleIJNS5_1CILi128EEENS7_ILi48EEENS7_ILi96EEEEEELi96ENS_6half_tEfNS_4arch4Sm80ELb0ELb1ELb0ELb0ELb1ELb0ELb1ELb1EEENS1_21CollectiveEpilogueFwdINS6_IJS8_SA_S9_EEENS6_IJNS7_ILi1EEESI_SI_EEESC_SE_Li128ELb0ELb1ELb1ELb0EEENS1_19SingleTileSchedulerILb0ELb1ELb1ELi128EEEEEEEEEvNT_6ParamsE,(.L_x_30 - _ZN7cutlass13device_kernelIN5flash19enable_sm80_to_sm89INS1_16FlashAttnFwdSm80INS1_25CollectiveMainloopFwdSm80ILi4ELi1ELb0EN4cute5tupleIJNS5_1CILi128EEENS7_ILi48EEENS7_ILi96EEEEEELi96ENS_6half_tEfNS_4arch4Sm80ELb0ELb1ELb0ELb0ELb1ELb0ELb1ELb1EEENS1_21CollectiveEpilogueFwdINS6_IJS8_SA_S9_EEENS6_IJNS7_ILi1EEESI_SI_EEESC_SE_Li128ELb0ELb1ELb1ELb0EEENS1_19SingleTileSchedulerILb0ELb1ELb1ELi128EEEEEEEEEvNT_6ParamsE)
        .other          _ZN7cutlass13device_kernelIN5flash19enable_sm80_to_sm89INS1_16FlashAttnFwdSm80INS1_25CollectiveMainloopFwdSm80ILi4ELi1ELb0EN4cute5tupleIJNS5_1CILi128EEENS7_ILi48EEENS7_ILi96EEEEEELi96ENS_6half_tEfNS_4arch4Sm80ELb0ELb1ELb0ELb0ELb1ELb0ELb1ELb1EEENS1_21CollectiveEpilogueFwdINS6_IJS8_SA_S9_EEENS6_IJNS7_ILi1EEESI_SI_EEESC_SE_Li128ELb0ELb1ELb1ELb0EEENS1_19SingleTileSchedulerILb0ELb1ELb1ELi128EEEEEEEEEvNT_6ParamsE,@"STO_CUDA_ENTRY STV_DEFAULT"
_ZN7cutlass13device_kernelIN5flash19enable_sm80_to_sm89INS1_16FlashAttnFwdSm80INS1_25CollectiveMainloopFwdSm80ILi4ELi1ELb0EN4cute5tupleIJNS5_1CILi128EEENS7_ILi48EEENS7_ILi96EEEEEELi96ENS_6half_tEfNS_4arch4Sm80ELb0ELb1ELb0ELb0ELb1ELb0ELb1ELb1EEENS1_21CollectiveEpilogueFwdINS6_IJS8_SA_S9_EEENS6_IJNS7_ILi1EEESI_SI_EEESC_SE_Li128ELb0ELb1ELb1ELb0EEENS1_19SingleTileSchedulerILb0ELb1ELb1ELi128EEEEEEEEEvNT_6ParamsE:
[----:B------:R-:W-:Y:S01]  /*0000*/  LDC R1, c[0x0][0x37c] ;  /* 0x0000df00ff017b82 */ /* 0x000fe20000000800 */
[----:B------:R-:W-:Y:S05]  /*0010*/  EXIT ;  /* 0x000000000000794d */ /* 0x000fea0003800000 */
.L_x_12:
        /* <DEDUP_REMOVED lines=14> */
.L_x_30:


//--------------------- .text._ZN7cutlass13device_kernelIN5flash19enable_sm80_to_sm89INS1_16FlashAttnFwdSm80INS1_25CollectiveMainloopFwdSm80ILi4ELi1ELb0EN4cute5tupleIJNS5_1CILi128EEENS7_ILi48EEENS7_ILi96EEEEEELi96ENS_6half_tEfNS_4arch4Sm80ELb0ELb1ELb0ELb1ELb1ELb0ELb1ELb1EEENS1_21CollectiveEpilogueFwdINS6_IJS8_SA_S9_EEENS6_IJNS7_ILi1EEESI_SI_EEESC_SE_Li128ELb1ELb1ELb1ELb0EEENS1_36VarlenDynamicPersistentTileSchedulerILi128ELi48ELi128ELi128ELb1ELb1ELb0ELb1ELb0ELb1EEEEEEEEEvNT_6ParamsE --------------------------
	.section	.text._ZN7cutlass13device_kernelIN5flash19enable_sm80_to_sm89INS1_16FlashAttnFwdSm80INS1_25CollectiveMainloopFwdSm80ILi4ELi1ELb0EN4cute5tupleIJNS5_1CILi128EEENS7_ILi48EEENS7_ILi96EEEEEELi96ENS_6half_tEfNS_4arch4Sm80ELb0ELb1ELb0ELb1ELb1ELb0ELb1ELb1EEENS1_21CollectiveEpilogueFwdINS6_IJS8_SA_S9_EEENS6_IJNS7_ILi1EEESI_SI_EEESC_SE_Li128ELb1ELb1ELb1ELb0EEENS1_36VarlenDynamicPersistentTileSchedulerILi128ELi48ELi128ELi128ELb1ELb1ELb0ELb1ELb0ELb1EEEEEEEEEvNT_6ParamsE,"ax",@progbits
	.align	128
.text._ZN7cutlass13device_kernelIN5flash19enable_sm80_to_sm89INS1_16FlashAttnFwdSm80INS1_25CollectiveMainloopFwdSm80ILi4ELi1ELb0EN4cute5tupleIJNS5_1CILi128EEENS7_ILi48EEENS7_ILi96EEEEEELi96ENS_6half_tEfNS_4arch4Sm80ELb0ELb1ELb0ELb1ELb1ELb0ELb1ELb1EEENS1_21CollectiveEpilogueFwdINS6_IJS8_SA_S9_EEENS6_IJNS7_ILi1EEESI_SI_EEESC_SE_Li128ELb1ELb1ELb1ELb0EEENS1_36VarlenDynamicPersistentTileSchedulerILi128ELi48ELi128ELi128ELb1ELb1ELb0ELb1ELb0ELb1EEEEEEEEEvNT_6ParamsE:
        .type           _ZN7cutlass13device_kernelIN5flash19enable_sm80_to_sm89INS1_16FlashAttnFwdSm80INS1_25CollectiveMainloopFwdSm80ILi4ELi1ELb0EN4cute5tupleIJNS5_1CILi128EEENS7_ILi48EEENS7_ILi96EEEEEELi96ENS_6half_tEfNS_4arch4Sm80ELb0ELb1ELb0ELb1ELb1ELb0ELb1ELb1EEENS1_21CollectiveEpilogueFwdINS6_IJS8_SA_S9_EEENS6_IJNS7_ILi1EEESI_SI_EEESC_SE_Li128ELb1ELb1ELb1ELb0EEENS1_36VarlenDynamicPersistentTileSchedulerILi128ELi48ELi128ELi128ELb1ELb1ELb0ELb1ELb0ELb1EEEEEEEEEvNT_6ParamsE,@function
        .size           _ZN7cutlass13device_kernelIN5flash19enable_sm80_to_sm89INS1_16FlashAttnFwdSm80INS1_25CollectiveMainloopFwdSm80ILi4ELi1ELb0EN4cute5tupleIJNS5_1CILi128EEENS7_ILi48EEENS7_ILi96EEEEEELi96ENS_6half_tEfNS_4arch4Sm80ELb0ELb1ELb0ELb1ELb1ELb0ELb1ELb1EEENS1_21CollectiveEpilogueFwdINS6_IJS8_SA_S9_EEENS6_IJNS7_ILi1EEESI_SI_EEESC_SE_Li128ELb1ELb1ELb1ELb0EEENS1_36VarlenDynamicPersistentTileSchedulerILi128ELi48ELi128ELi128ELb1ELb1ELb0ELb1ELb0ELb1EEEEEEEEEvNT_6ParamsE,(.L_x_31 - _ZN7cutlass13device_kernelIN5flash19enable_sm80_to_sm89INS1_16FlashAttnFwdSm80INS1_25CollectiveMainloopFwdSm80ILi4ELi1ELb0EN4cute5tupleIJNS5_1CILi128EEENS7_ILi48EEENS7_ILi96EEEEEELi96ENS_6half_tEfNS_4arch4Sm80ELb0ELb1ELb0ELb1ELb1ELb0ELb1ELb1EEENS1_21CollectiveEpilogueFwdINS6_IJS8_SA_S9_EEENS6_IJNS7_ILi1EEESI_SI_EEESC_SE_Li128ELb1ELb1ELb1ELb0EEENS1_36VarlenDynamicPersistentTileSchedulerILi128ELi48ELi128ELi128ELb1ELb1ELb0ELb1ELb0ELb1EEEEEEEEEvNT_6ParamsE)
        .other          _ZN7cutlass13device_kernelIN5flash19enable_sm80_to_sm89INS1_16FlashAttnFwdSm80INS1_25CollectiveMainloopFwdSm80ILi4ELi1ELb0EN4cute5tupleIJNS5_1CILi128EEENS7_ILi48EEENS7_ILi96EEEEEELi96ENS_6half_tEfNS_4arch4Sm80ELb0ELb1ELb0ELb1ELb1ELb0ELb1ELb1EEENS1_21CollectiveEpilogueFwdINS6_IJS8_SA_S9_EEENS6_IJNS7_ILi1EEESI_SI_EEESC_SE_Li128ELb1ELb1ELb1ELb0EEENS1_36VarlenDynamicPersistentTileSchedulerILi128ELi48ELi128ELi128ELb1ELb1ELb0ELb1ELb0ELb1EEEEEEEEEvNT_6ParamsE,@"STO_CUDA_ENTRY STV_DEFAULT"
_ZN7cutlass13device_kernelIN5flash19enable_sm80_to_sm89INS1_16FlashAttnFwdSm80INS1_25CollectiveMainloopFwdSm80ILi4ELi1ELb0EN4cute5tupleIJNS5_1CILi128EEENS7_ILi48EEENS7_ILi96EEEEEELi96ENS_6half_tEfNS_4arch4Sm80ELb0ELb1ELb0ELb1ELb1ELb0ELb1ELb1EEENS1_21CollectiveEpilogueFwdINS6_IJS8_SA_S9_EEENS6_IJNS7_ILi1EEESI_SI_EEESC_SE_Li128ELb1ELb1ELb1ELb0EEENS1_36VarlenDynamicPersistentTileSchedulerILi128ELi48ELi128ELi128ELb1ELb1ELb0ELb1ELb0ELb1EEEEEEEEEvNT_6ParamsE:
[----:B------:R-:W-:Y:S01]  /*0000*/  LDC R1, c[0x0][0x37c] ;  /* 0x0000df00ff017b82 */ /* 0x000fe20000000800 */
[----:B------:R-:W-:Y:S05]  /*0010*/  EXIT ;  /* 0x000000000000794d */ /* 0x000fea0003800000 */
.L_x_13:
        /* <DEDUP_REMOVED lines=14> */
.L_x_31:


//--------------------- .text._ZN7cutlass13device_kernelIN5flash19enable_sm80_to_sm89INS1_16FlashAttnFwdSm80INS1_25CollectiveMainloopFwdSm80ILi4ELi1ELb0EN4cute5tupleIJNS5_1CILi128EEENS7_ILi48EEENS7_ILi96EEEEEELi96ENS_6half_tEfNS_4arch4Sm80ELb0ELb1ELb0ELb1ELb1ELb1ELb1ELb1EEENS1_21CollectiveEpilogueFwdINS6_IJS8_SA_S9_EEENS6_IJNS7_ILi1EEESI_SI_EEESC_SE_Li128ELb1ELb1ELb1ELb0EEENS1_36VarlenDynamicPersistentTileSchedulerILi128ELi48ELi128ELi128ELb1ELb1ELb0ELb1ELb0ELb1EEEEEEEEEvNT_6ParamsE --------------------------
	.section	.text._ZN7cutlass13device_kernelIN5flash19enable_sm80_to_sm89INS1_16FlashAttnFwdSm80INS1_25CollectiveMainloopFwdSm80ILi4ELi1ELb0EN4cute5tupleIJNS5_1CILi128EEENS7_ILi48EEENS7_ILi96EEEEEELi96ENS_6half_tEfNS_4arch4Sm80ELb0ELb1ELb0ELb1ELb1ELb1ELb1ELb1EEENS1_21CollectiveEpilogueFwdINS6_IJS8_SA_S9_EEENS6_IJNS7_ILi1EEESI_SI_EEESC_SE_Li128ELb1ELb1ELb1ELb0EEENS1_36VarlenDynamicPersistentTileSchedulerILi128ELi48ELi128ELi128ELb1ELb1ELb0ELb1ELb0ELb1EEEEEEEEEvNT_6ParamsE,"ax",@progbits
	.align	128
.text._ZN7cutlass13device_kernelIN5flash19enable_sm80_to_sm89INS1_16FlashAttnFwdSm80INS1_25CollectiveMainloopFwdSm80ILi4ELi1ELb0EN4cute5tupleIJNS5_1CILi128EEENS7_ILi48EEENS7_ILi96EEEEEELi96ENS_6half_tEfNS_4arch4Sm80ELb0ELb1ELb0ELb1ELb1ELb1ELb1ELb1EEENS1_21CollectiveEpilogueFwdINS6_IJS8_SA_S9_EEENS6_IJNS7_ILi1EEESI_SI_EEESC_SE_Li128ELb1ELb1ELb1ELb0EEENS1_36VarlenDynamicPersistentTileSchedulerILi128ELi48ELi128ELi128ELb1ELb1ELb0ELb1ELb0ELb1EEEEEEEEEvNT_6ParamsE:
        .type           _ZN7cutlass13device_kernelIN5flash19enable_sm80_to_sm89INS1_16FlashAttnFwdSm80INS1_25CollectiveMainloopFwdSm80ILi4ELi1ELb0EN4cute5tupleIJNS5_1CILi128EEENS7_ILi48EEENS7_ILi96EEEEEELi96ENS_6half_tEfNS_4arch4Sm80ELb0ELb1ELb0ELb1ELb1ELb1ELb1ELb1EEENS1_21CollectiveEpilogueFwdINS6_IJS8_SA_S9_EEENS6_IJNS7_ILi1EEESI_SI_EEESC_SE_Li128ELb1ELb1ELb1ELb0EEENS1_36VarlenDynamicPersistentTileSchedulerILi128ELi48ELi128ELi128ELb1ELb1ELb0ELb1ELb0ELb1EEEEEEEEEvNT_6ParamsE,@function
        .size           _ZN7cutlass13device_kernelIN5flash19enable_sm80_to_sm89INS1_16FlashAttnFwdSm80INS1_25CollectiveMainloopFwdSm80ILi4ELi1ELb0EN4cute5tupleIJNS5_1CILi128EEENS7_ILi48EEENS7_ILi96EEEEEELi96ENS_6half_tEfNS_4arch4Sm80ELb0ELb1ELb0ELb1ELb1ELb1ELb1ELb1EEENS1_21CollectiveEpilogueFwdINS6_IJS8_SA_S9_EEENS6_IJNS7_ILi1EEESI_SI_EEESC_SE_Li128ELb1ELb1ELb1ELb0EEENS1_36VarlenDynamicPersistentTileSchedulerILi128ELi48ELi128ELi128ELb1ELb1ELb0ELb1ELb0ELb1EEEEEEEEEvNT_6ParamsE,(.L_x_32 - _ZN7cutlass13device_kernelIN5flash19enable_sm80_to_sm89INS1_16FlashAttnFwdSm80INS1_25CollectiveMainloopFwdSm80ILi4ELi1ELb0EN4cute5tupleIJNS5_1CILi128EEENS7_ILi48EEENS7_ILi96EEEEEELi96ENS_6half_tEfNS_4arch4Sm80ELb0ELb1ELb0ELb1ELb1ELb1ELb1ELb1EEENS1_21CollectiveEpilogueFwdINS6_IJS8_SA_S9_EEENS6_IJNS7_ILi1EEESI_SI_EEESC_SE_Li128ELb1ELb1ELb1ELb0EEENS1_36VarlenDynamicPersistentTileSchedulerILi128ELi48ELi128ELi128ELb1ELb1ELb0ELb1ELb0ELb1EEEEEEEEEvNT_6ParamsE)
        .other          _ZN7cutlass13device_kernelIN5flash19enable_sm80_to_sm89INS1_16FlashAttnFwdSm80INS1_25CollectiveMainloopFwdSm80ILi4ELi1ELb0EN4cute5tupleIJNS5_1CILi128EEENS7_ILi48EEENS7_ILi96EEEEEELi96ENS_6half_tEfNS_4arch4Sm80ELb0ELb1ELb0ELb1ELb1ELb1ELb1ELb1EEENS1_21CollectiveEpilogueFwdINS6_IJS8_SA_S9_EEENS6_IJNS7_ILi1EEESI_SI_EEESC_SE_Li128ELb1ELb1ELb1ELb0EEENS1_36VarlenDynamicPersistentTileSchedulerILi128ELi48ELi128ELi128ELb1ELb1ELb0ELb1ELb0ELb1EEEEEEEEEvNT_6ParamsE,@"STO_CUDA_ENTRY STV_DEFAULT"
_ZN7cutlass13device_kernelIN5flash19enable_sm80_to_sm89INS1_16FlashAttnFwdSm80INS1_25CollectiveMainloopFwdSm80ILi4ELi1ELb0EN4cute5tupleIJNS5_1CILi128EEENS7_ILi48EEENS7_ILi96EEEEEELi96ENS_6half_tEfNS_4arch4Sm80ELb0ELb1ELb0ELb1ELb1ELb1ELb1ELb1EEENS1_21CollectiveEpilogueFwdINS6_IJS8_SA_S9_EEENS6_IJNS7_ILi1EEESI_SI_EEESC_SE_Li128ELb1ELb1ELb1ELb0EEENS1_36VarlenDynamicPersistentTileSchedulerILi128ELi48ELi128ELi128ELb1ELb1ELb0ELb1ELb0ELb1EEEEEEEEEvNT_6ParamsE:
[----:B------:R-:W-:Y:S01]  /*0000*/  LDC R1, c[0x0][0x37c] ;  /* 0x0000df00ff017b82 */ /* 0x000fe20000000800 */
[----:B------:R-:W-:Y:S05]  /*0010*/  EXIT ;  /* 0x000000000000794d */ /* 0x000fea0003800000 */
.L_x_14:
        /* <DEDUP_REMOVED lines=14> */
.L_x_32:


//--------------------- .text._ZN7cutlass13device_kernelIN5flash19enable_sm80_to_sm89INS1_16FlashAttnFwdSm80INS1_25CollectiveMainloopFwdSm80ILi4ELi1ELb0EN4cute5tupleIJNS5_1CILi128EEENS7_ILi64EEENS7_ILi96EEEEEELi96ENS_6half_tEfNS_4arch4Sm80ELb1ELb0ELb0ELb0ELb1ELb0ELb1ELb1EEENS1_21CollectiveEpilogueFwdINS6_IJS8_SA_S9_EEENS6_IJNS7_ILi1EEESI_SI_EEESC_SE_Li128ELb0ELb1ELb1ELb0EEENS1_30DynamicPersistentTileSchedulerILi128ELi128ELb1ELb1ELb0EEEEEEEEEvNT_6ParamsE --------------------------
	.section	.text._ZN7cutlass13device_kernelIN5flash19enable_sm80_to_sm89INS1_16FlashAttnFwdSm80INS1_25CollectiveMainloopFwdSm80ILi4ELi1ELb0EN4cute5tupleIJNS5_1CILi128EEENS7_ILi64EEENS7_ILi96EEEEEELi96ENS_6half_tEfNS_4arch4Sm80ELb1ELb0ELb0ELb0ELb1ELb0ELb1ELb1EEENS1_21CollectiveEpilogueFwdINS6_IJS8_SA_S9_EEENS6_IJNS7_ILi1EEESI_SI_EEESC_SE_Li128ELb0ELb1ELb1ELb0EEENS1_30DynamicPersistentTileSchedulerILi128ELi128ELb1ELb1ELb0EEEEEEEEEvNT_6ParamsE,"ax",@progbits
	.align	128
.text._ZN7cutlass13device_kernelIN5flash19enable_sm80_to_sm89INS1_16FlashAttnFwdSm80INS1_25CollectiveMainloopFwdSm80ILi4ELi1ELb0EN4cute5tupleIJNS5_1CILi128EEENS7_ILi64EEENS7_ILi96EEEEEELi96ENS_6half_tEfNS_4arch4Sm80ELb1ELb0ELb0ELb0ELb1ELb0ELb1ELb1EEENS1_21CollectiveEpilogueFwdINS6_IJS8_SA_S9_EEENS6_IJNS7_ILi1EEESI_SI_EEESC_SE_Li128ELb0ELb1ELb1ELb0EEENS1_30DynamicPersistentTileSchedulerILi128ELi128ELb1ELb1ELb0EEEEEEEEEvNT_6ParamsE:
        .type           _ZN7cutlass13device_kernelIN5flash19enable_sm80_to_sm89INS1_16FlashAttnFwdSm80INS1_25CollectiveMainloopFwdSm80ILi4ELi1ELb0EN4cute5tupleIJNS5_1CILi128EEENS7_ILi64EEENS7_ILi96EEEEEELi96ENS_6half_tEfNS_4arch4Sm80ELb1ELb0ELb0ELb0ELb1ELb0ELb1ELb1EEENS1_21CollectiveEpilogueFwdINS6_IJS8_SA_S9_EEENS6_IJNS7_ILi1EEESI_SI_EEESC_SE_Li128ELb0ELb1ELb1ELb0EEENS1_30DynamicPersistentTileSchedulerILi128ELi128ELb1ELb1ELb0EEEEEEEEEvNT_6ParamsE,@function
        .size           _ZN7cutlass13device_kernelIN5flash19enable_sm80_to_sm89INS1_16FlashAttnFwdSm80INS1_25CollectiveMainloopFwdSm80ILi4ELi1ELb0EN4cute5tupleIJNS5_1CILi128EEENS7_ILi64EEENS7_ILi96EEEEEELi96ENS_6half_tEfNS_4arch4Sm80ELb1ELb0ELb0ELb0ELb1ELb0ELb1ELb1EEENS1_21CollectiveEpilogueFwdINS6_IJS8_SA_S9_EEENS6_IJNS7_ILi1EEESI_SI_EEESC_SE_Li128ELb0ELb1ELb1ELb0EEENS1_30DynamicPersistentTileSchedulerILi128ELi128ELb1ELb1ELb0EEEEEEEEEvNT_6ParamsE,(.L_x_33 - _ZN7cutlass13device_kernelIN5flash19enable_sm80_to_sm89INS1_16FlashAttnFwdSm80INS1_25CollectiveMainloopFwdSm80ILi4ELi1ELb0EN4cute5tupleIJNS5_1CILi128EEENS7_ILi64EEENS7_ILi96EEEEEELi96ENS_6half_tEfNS_4arch4Sm80ELb1ELb0ELb0ELb0ELb1ELb0ELb1ELb1EEENS1_21CollectiveEpilogueFwdINS6_IJS8_SA_S9_EEENS6_IJNS7_ILi1EEESI_SI_EEESC_SE_Li128ELb0ELb1ELb1ELb0EEENS1_30DynamicPersistentTileSchedulerILi128ELi128ELb1ELb1ELb0EEEEEEEEEvNT_6ParamsE)
        .other          _ZN7cutlass13device_kernelIN5flash19enable_sm80_to_sm89INS1_16FlashAttnFwdSm80INS1_25CollectiveMainloopFwdSm80ILi4ELi1ELb0EN4cute5tupleIJNS5_1CILi128EEENS7_ILi64EEENS7_ILi96EEEEEELi96ENS_6half_tEfNS_4arch4Sm80ELb1ELb0ELb0ELb0ELb1ELb0ELb1ELb1EEENS1_21CollectiveEpilogueFwdINS6_IJS8_SA_S9_EEENS6_IJNS7_ILi1EEESI_SI_EEESC_SE_Li128ELb0ELb1ELb1ELb0EEENS1_30DynamicPersistentTileSchedulerILi128ELi128ELb1ELb1ELb0EEEEEEEEEvNT_6ParamsE,@"STO_CUDA_ENTRY STV_DEFAULT"
_ZN7cutlass13device_kernelIN5flash19enable_sm80_to_sm89INS1_16FlashAttnFwdSm80INS1_25CollectiveMainloopFwdSm80ILi4ELi1ELb0EN4cute5tupleIJNS5_1CILi128EEENS7_ILi64EEENS7_ILi96EEEEEELi96ENS_6half_tEfNS_4arch4Sm80ELb1ELb0ELb0ELb0ELb1ELb0ELb1ELb1EEENS1_21CollectiveEpilogueFwdINS6_IJS8_SA_S9_EEENS6_IJNS7_ILi1EEESI_SI_EEESC_SE_Li128ELb0ELb1ELb1ELb0EEENS1_30DynamicPersistentTileSchedulerILi128ELi128ELb1ELb1ELb0EEEEEEEEEvNT_6ParamsE:
[----:B------:R-:W-:Y:S01]  /*0000*/  LDC R1, c[0x0][0x37c] ;  /* 0x0000df00ff017b82 */ /* 0x000fe20000000800 */
[----:B------:R-:W-:Y:S05]  /*0010*/  EXIT ;  /* 0x000000000000794d */ /* 0x000fea0003800000 */
.L_x_15:
        /* <DEDUP_REMOVED lines=14> */
.L_x_33:


//--------------------- .text._ZN7cutlass13device_kernelIN5flash19enable_sm80_to_sm89INS1_16FlashAttnFwdSm80INS1_25CollectiveMainloopFwdSm80ILi4ELi1ELb0EN4cute5tupleIJNS5_1CILi128EEENS7_ILi48EEENS7_ILi96EEEEEELi96ENS_6half_tEfNS_4arch4Sm80ELb1ELb0ELb0ELb1ELb1ELb0ELb1ELb1EEENS1_21CollectiveEpilogueFwdINS6_IJS8_SA_S9_EEENS6_IJNS7_ILi1EEESI_SI_EEESC_SE_Li128ELb1ELb1ELb1ELb0EEENS1_36VarlenDynamicPersistentTileSchedulerILi128ELi48ELi128ELi128ELb1ELb1ELb0ELb1ELb1ELb1EEEEEEEEEvNT_6ParamsE --------------------------
	.section	.text._ZN7cutlass13device_kernelIN5flash19enable_sm80_to_sm89INS1_16FlashAttnFwdSm80INS1_25CollectiveMainloopFwdSm80ILi4ELi1ELb0EN4cute5tupleIJNS5_1CILi128EEENS7_ILi48EEENS7_ILi96EEEEEELi96ENS_6half_tEfNS_4arch4Sm80ELb1ELb0ELb0ELb1ELb1ELb0ELb1ELb1EEENS1_21CollectiveEpilogueFwdINS6_IJS8_SA_S9_EEENS6_IJNS7_ILi1EEESI_SI_EEESC_SE_Li128ELb1ELb1ELb1ELb0EEENS1_36VarlenDynamicPersistentTileSchedulerILi128ELi48ELi128ELi128ELb1ELb1ELb0ELb1ELb1ELb1EEEEEEEEEvNT_6ParamsE,"ax",@progbits
	.align	128
.text._ZN7cutlass13device_kernelIN5flash19enable_sm80_to_sm89INS1_16FlashAttnFwdSm80INS1_25CollectiveMainloopFwdSm80ILi4ELi1ELb0EN4cute5tupleIJNS5_1CILi128EEENS7_ILi48EEENS7_ILi96EEEEEELi96ENS_6half_tEfNS_4arch4Sm80ELb1ELb0ELb0ELb1ELb1ELb0ELb1ELb1EEENS1_21CollectiveEpilogueFwdINS6_IJS8_SA_S9_EEENS6_IJNS7_ILi1EEESI_SI_EEESC_SE_Li128ELb1ELb1ELb1ELb0EEENS1_36VarlenDynamicPersistentTileSchedulerILi128ELi48ELi128ELi128ELb1ELb1ELb0ELb1ELb1ELb1EEEEEEEEEvNT_6ParamsE:
        .type           _ZN7cutlass13device_kernelIN5flash19enable_sm80_to_sm89INS1_16FlashAttnFwdSm80INS1_25CollectiveMainloopFwdSm80ILi4ELi1ELb0EN4cute5tupleIJNS5_1CILi128EEENS7_ILi48EEENS7_ILi96EEEEEELi96ENS_6half_tEfNS_4arch4Sm80ELb1ELb0ELb0ELb1ELb1ELb0ELb1ELb1EEENS1_21CollectiveEpilogueFwdINS6_IJS8_SA_S9_EEENS6_IJNS7_ILi1EEESI_SI_EEESC_SE_Li128ELb1ELb1ELb1ELb0EEENS1_36VarlenDynamicPersistentTileSchedulerILi128ELi48ELi128ELi128ELb1ELb1ELb0ELb1ELb1ELb1EEEEEEEEEvNT_6ParamsE,@function
        .size           _ZN7cutlass13device_kernelIN5flash19enable_sm80_to_sm89INS1_16FlashAttnFwdSm80INS1_25CollectiveMainloopFwdSm80ILi4ELi1ELb0EN4cute5tupleIJNS5_1CILi128EEENS7_ILi48EEENS7_ILi96EEEEEELi96ENS_6half_tEfNS_4arch4Sm80ELb1ELb0ELb0ELb1ELb1ELb0ELb1ELb1EEENS1_21CollectiveEpilogueFwdINS6_IJS8_SA_S9_EEENS6_IJNS7_ILi1EEESI_SI_EEESC_SE_Li128ELb1ELb1ELb1ELb0EEENS1_36VarlenDynamicPersistentTileSchedulerILi128ELi48ELi128ELi128ELb1ELb1ELb0ELb1ELb1ELb1EEEEEEEEEvNT_6ParamsE,(.L_x_34 - _ZN7cutlass13device_kernelIN5flash19enable_sm80_to_sm89INS1_16FlashAttnFwdSm80INS1_25CollectiveMainloopFwdSm80ILi4ELi1ELb0EN4cute5tupleIJNS5_1CILi128EEENS7_ILi48EEENS7_ILi96EEEEEELi96ENS_6half_tEfNS_4arch4Sm80ELb1ELb0ELb0ELb1ELb1ELb0ELb1ELb1EEENS1_21CollectiveEpilogueFwdINS6_IJS8_SA_S9_EEENS6_IJNS7_ILi1EEESI_SI_EEESC_SE_Li128ELb1ELb1ELb1ELb0EEENS1_36VarlenDynamicPersistentTileSchedulerILi128ELi48ELi128ELi128ELb1ELb1ELb0ELb1ELb1ELb1EEEEEEEEEvNT_6ParamsE)
        .other          _ZN7cutlass13device_kernelIN5flash19enable_sm80_to_sm89INS1_16FlashAttnFwdSm80INS1_25CollectiveMainloopFwdSm80ILi4ELi1ELb0EN4cute5tupleIJNS5_1CILi128EEENS7_ILi48EEENS7_ILi96EEEEEELi96ENS_6half_tEfNS_4arch4Sm80ELb1ELb0ELb0ELb1ELb1ELb0ELb1ELb1EEENS1_21CollectiveEpilogueFwdINS6_IJS8_SA_S9_EEENS6_IJNS7_ILi1EEESI_SI_EEESC_SE_Li128ELb1ELb1ELb1ELb0EEENS1_36VarlenDynamicPersistentTileSchedulerILi128ELi48ELi128ELi128ELb1ELb1ELb0ELb1ELb1ELb1EEEEEEEEEvNT_6ParamsE,@"STO_CUDA_ENTRY STV_DEFAULT"
_ZN7cutlass13device_kernelIN5flash19enable_sm80_to_sm89INS1_16FlashAttnFwdSm80INS1_25CollectiveMainloopFwdSm80ILi4ELi1ELb0EN4cute5tupleIJNS5_1CILi128EEENS7_ILi48EEENS7_ILi96EEEEEELi96ENS_6half_tEfNS_4arch4Sm80ELb1ELb0ELb0ELb1ELb1ELb0ELb1ELb1EEENS1_21CollectiveEpilogueFwdINS6_IJS8_SA_S9_EEENS6_IJNS7_ILi1EEESI_SI_EEESC_SE_Li128ELb1ELb1ELb1ELb0EEENS1_36VarlenDynamicPersistentTileSchedulerILi128ELi48ELi128ELi128ELb1ELb1ELb0ELb1ELb1ELb1EEEEEEEEEvNT_6ParamsE:
[----:B------:R-:W-:Y:S01]  /*0000*/  LDC R1, c[0x0][0x37c] ;  /* 0x0000df00ff017b82 */ /* 0x000fe20000000800 */
[----:B------:R-:W-:Y:S05]  /*0010*/  EXIT ;  /* 0x000000000000794d */ /* 0x000fea0003800000 */
.L_x_16:
        /* <DEDUP_REMOVED lines=14> */
.L_x_34:


//--------------------- .text._ZN7cutlass13device_kernelIN5flash19enable_sm80_to_sm89INS1_16FlashAttnFwdSm80INS1_25CollectiveMainloopFwdSm80ILi4ELi1ELb0EN4cute5tupleIJNS5_1CILi128EEENS7_ILi48EEENS7_ILi96EEEEEELi96ENS_6half_tEfNS_4arch4Sm80ELb1ELb0ELb0ELb1ELb1ELb1ELb1ELb1EEENS1_21CollectiveEpilogueFwdINS6_IJS8_SA_S9_EEENS6_IJNS7_ILi1EEESI_SI_EEESC_SE_Li128ELb1ELb1ELb1ELb0EEENS1_36VarlenDynamicPersistentTileSchedulerILi128ELi48ELi128ELi128ELb1ELb1ELb0ELb1ELb1ELb1EEEEEEEEEvNT_6ParamsE --------------------------
	.section	.text._ZN7cutlass13device_kernelIN5flash19enable_sm80_to_sm89INS1_16FlashAttnFwdSm80INS1_25CollectiveMainloopFwdSm80ILi4ELi1ELb0EN4cute5tupleIJNS5_1CILi128EEENS7_ILi48EEENS7_ILi96EEEEEELi96ENS_6half_tEfNS_4arch4Sm80ELb1ELb0ELb0ELb1ELb1ELb1ELb1ELb1EEENS1_21CollectiveEpilogueFwdINS6_IJS8_SA_S9_EEENS6_IJNS7_ILi1EEESI_SI_EEESC_SE_Li128ELb1ELb1ELb1ELb0EEENS1_36VarlenDynamicPersistentTileSchedulerILi128ELi48ELi128ELi128ELb1ELb1ELb0ELb1ELb1ELb1EEEEEEEEEvNT_6ParamsE,"ax",@progbits
	.align	128
.text._ZN7cutlass13device_kernelIN5flash19enable_sm80_to_sm89INS1_16FlashAttnFwdSm80INS1_25CollectiveMainloopFwdSm80ILi4ELi1ELb0EN4cute5tupleIJNS5_1CILi128EEENS7_ILi48EEENS7_ILi96EEEEEELi96ENS_6half_tEfNS_4arch4Sm80ELb1ELb0ELb0ELb1ELb1ELb1ELb1ELb1EEENS1_21CollectiveEpilogueFwdINS6_IJS8_SA_S9_EEENS6_IJNS7_ILi1EEESI_SI_EEESC_SE_Li128ELb1ELb1ELb1ELb0EEENS1_36VarlenDynamicPersistentTileSchedulerILi128ELi48ELi128ELi128ELb1ELb1ELb0ELb1ELb1ELb1EEEEEEEEEvNT_6ParamsE:
        .type           _ZN7cutlass13device_kernelIN5flash19enable_sm80_to_sm89INS1_16FlashAttnFwdSm80INS1_25CollectiveMainloopFwdSm80ILi4ELi1ELb0EN4cute5tupleIJNS5_1CILi128EEENS7_ILi48EEENS7_ILi96EEEEEELi96ENS_6half_tEfNS_4arch4Sm80ELb1ELb0ELb0ELb1ELb1ELb1ELb1ELb1EEENS1_21CollectiveEpilogueFwdINS6_IJS8_SA_S9_EEENS6_IJNS7_ILi1EEESI_SI_EEESC_SE_Li128ELb1ELb1ELb1ELb0EEENS1_36VarlenDynamicPersistentTileSchedulerILi128ELi48ELi128ELi128ELb1ELb1ELb0ELb1ELb1ELb1EEEEEEEEEvNT_6ParamsE,@function
        .size           _ZN7cutlass13device_kernelIN5flash19enable_sm80_to_sm89INS1_16FlashAttnFwdSm80INS1_25CollectiveMainloopFwdSm80ILi4ELi1ELb0EN4cute5tupleIJNS5_1CILi128EEENS7_ILi48EEENS7_ILi96EEEEEELi96ENS_6half_tEfNS_4arch4Sm80ELb1ELb0ELb0ELb1ELb1ELb1ELb1ELb1EEENS1_21CollectiveEpilogueFwdINS6_IJS8_SA_S9_EEENS6_IJNS7_ILi1EEESI_SI_EEESC_SE_Li128ELb1ELb1ELb1ELb0EEENS1_36VarlenDynamicPersistentTileSchedulerILi128ELi48ELi128ELi128ELb1ELb1ELb0ELb1ELb1ELb1EEEEEEEEEvNT_6ParamsE,(.L_x_35 - _ZN7cutlass13device_kernelIN5flash19enable_sm80_to_sm89INS1_16FlashAttnFwdSm80INS1_25CollectiveMainloopFwdSm80ILi4ELi1ELb0EN4cute5tupleIJNS5_1CILi128EEENS7_ILi48EEENS7_ILi96EEEEEELi96ENS_6half_tEfNS_4arch4Sm80ELb1ELb0ELb0ELb1ELb1ELb1ELb1ELb1EEENS1_21CollectiveEpilogueFwdINS6_IJS8_SA_S9_EEENS6_IJNS7_ILi1EEESI_SI_EEESC_SE_Li128ELb1ELb1ELb1ELb0EEENS1_36VarlenDynamicPersistentTileSchedulerILi128ELi48ELi128ELi128ELb1ELb1ELb0ELb1ELb1ELb1EEEEEEEEEvNT_6ParamsE)
        .other          _ZN7cutlass13device_kernelIN5flash19enable_sm80_to_sm89INS1_16FlashAttnFwdSm80INS1_25CollectiveMainloopFwdSm80ILi4ELi1ELb0EN4cute5tupleIJNS5_1CILi128EEENS7_ILi48EEENS7_ILi96EEEEEELi96ENS_6half_tEfNS_4arch4Sm80ELb1ELb0ELb0ELb1ELb1ELb1ELb1ELb1EEENS1_21CollectiveEpilogueFwdINS6_IJS8_SA_S9_EEENS6_IJNS7_ILi1EEESI_SI_EEESC_SE_Li128ELb1ELb1ELb1ELb0EEENS1_36VarlenDynamicPersistentTileSchedulerILi128ELi48ELi128ELi128ELb1ELb1ELb0ELb1ELb1ELb1EEEEEEEEEvNT_6ParamsE,@"STO_CUDA_ENTRY STV_DEFAULT"
_ZN7cutlass13device_kernelIN5flash19enable_sm80_to_sm89INS1_16FlashAttnFwdSm80INS1_25CollectiveMainloopFwdSm80ILi4ELi1ELb0EN4cute5tupleIJNS5_1CILi128EEENS7_ILi48EEENS7_ILi96EEEEEELi96ENS_6half_tEfNS_4arch4Sm80ELb1ELb0ELb0ELb1ELb1ELb1ELb1ELb1EEENS1_21CollectiveEpilogueFwdINS6_IJS8_SA_S9_EEENS6_IJNS7_ILi1EEESI_SI_EEESC_SE_Li128ELb1ELb1ELb1ELb0EEENS1_36VarlenDynamicPersistentTileSchedulerILi128ELi48ELi128ELi128ELb1ELb1ELb0ELb1ELb1ELb1EEEEEEEEEvNT_6ParamsE:
[----:B------:R-:W-:Y:S01]  /*0000*/  LDC R1, c[0x0][0x37c] ;  /* 0x0000df00ff017b82 */ /* 0x000fe20000000800 */
[----:B------:R-:W-:Y:S05]  /*0010*/  EXIT ;  /* 0x000000000000794d */ /* 0x000fea0003800000 */
.L_x_17:
        /* <DEDUP_REMOVED lines=14> */
.L_x_35:


//--------------------- .nv.shared.reserved.0     --------------------------
	.section	.nv.shared.reserved.0,"aw",@nobits
	.weak		__nv_reservedSMEM_offset_0_alias
	.size		__nv_reservedSMEM_offset_0_alias, 0, 64
	.other		__nv_reservedSMEM_offset_0_alias,@"STO_CUDA_RESERVED_SHARED STV_DEFAULT"
__nv_reservedSMEM_offset_0_alias:
	.zero		0
	.zero		64


//--------------------- .nv.global                --------------------------
	.section	.nv.global,"aw",@nobits
.nv.global:
	.type		_ZN88_INTERNAL_503b333c_52_flash_fwd_hdim96_fp16_paged_split_softcapall_sm80_cu_ceb34e2a_35874cute1_E,@object
	.size		_ZN88_INTERNAL_503b333c_52_flash_fwd_hdim96_fp16_paged_split_softcapall_sm80_cu_ceb34e2a_35874cute1_E,(_ZN88_INTERNAL_503b333c_52_flash_fwd_hdim96_fp16_paged_split_softcapall_sm80_cu_ceb34e2a_35874cuda3std3__45__cpo6cbeginE - _ZN88_INTERNAL_503b333c_52_flash_fwd_hdim96_fp16_paged_split_softcapall_sm80_cu_ceb34e2a_35874cute1_E)
_ZN88_INTERNAL_503b333c_52_flash_fwd_hdim96_fp16_paged_split_softcapall_sm80_cu_ceb34e2a_35874cute1_E:
	.zero		1
	.type		_ZN88_INTERNAL_503b333c_52_flash_fwd_hdim96_fp16_paged_split_softcapall_sm80_cu_ceb34e2a_35874cuda3std3__45__cpo6cbeginE,@object
	.size		_ZN88_INTERNAL_503b333c_52_flash_fwd_hdim96_fp16_paged_split_softcapall_sm80_cu_ceb34e2a_35874cuda3std3__45__cpo6cbeginE,(_ZN88_INTERNAL_503b333c_52_flash_fwd_hdim96_fp16_paged_split_softcapall_sm80_cu_ceb34e2a_35874cuda3std3__48in_placeE - _ZN88_INTERNAL_503b333c_52_flash_fwd_hdim96_fp16_paged_split_softcapall_sm80_cu_ceb34e2a_35874cuda3std3__45__cpo6cbeginE)
_ZN88_INTERNAL_503b333c_52_flash_fwd_hdim96_fp16_paged_split_softcapall_sm80_cu_ceb34e2a_35874cuda3std3__45__cpo6cbeginE:
	.zero		1
	.type		_ZN88_INTERNAL_503b333c_52_flash_fwd_hdim96_fp16_paged_split_softcapall_sm80_cu_ceb34e2a_35874cuda3std3__48in_placeE,@object
	.size		_ZN88_INTERNAL_503b333c_52_flash_fwd_hdim96_fp16_paged_split_softcapall_sm80_cu_ceb34e2a_35874cuda3std3__48in_placeE,(_ZN88_INTERNAL_503b333c_52_flash_fwd_hdim96_fp16_paged_split_softcapall_sm80_cu_ceb34e2a_35874cuda3std6ranges3__45__cpo9iter_moveE - _ZN88_INTERNAL_503b333c_52_flash_fwd_hdim96_fp16_paged_split_softcapall_sm80_cu_ceb34e2a_35874cuda3std3__48in_placeE)
_ZN88_INTERNAL_503b333c_52_flash_fwd_hdim96_fp16_paged_split_softcapall_sm80_cu_ceb34e2a_35874cuda3std3__48in_placeE:
	.zero		1
	.type		_ZN88_INTERNAL_503b333c_52_flash_fwd_hdim96_fp16_paged_split_softcapall_sm80_cu_ceb34e2a_35874cuda3std6ranges3__45__cpo9iter_moveE,@object
	.size		_ZN88_INTERNAL_503b333c_52_flash_fwd_hdim96_fp16_paged_split_softcapall_sm80_cu_ceb34e2a_35874cuda3std6ranges3__45__cpo9iter_moveE,(_ZN88_INTERNAL_503b333c_52_flash_fwd_hdim96_fp16_paged_split_softcapall_sm80_cu_ceb34e2a_35874cuda3std3__45__cpo5beginE - _ZN88_INTERNAL_503b333c_52_flash_fwd_hdim96_fp16_paged_split_softcapall_sm80_cu_ceb34e2a_35874cuda3std6ranges3__45__cpo9iter_moveE)
_ZN88_INTERNAL_503b333c_52_flash_fwd_hdim96_fp16_paged_split_softcapall_sm80_cu_ceb34e2a_35874cuda3std6ranges3__45__cpo9iter_moveE:
	.zero		1
	.type		_ZN88_INTERNAL_503b333c_52_flash_fwd_hdim96_fp16_paged_split_softcapall_sm80_cu_ceb34e2a_35874cuda3std3__45__cpo5beginE,@object
	.size		_ZN88_INTERNAL_503b333c_52_flash_fwd_hdim96_fp16_paged_split_softcapall_sm80_cu_ceb34e2a_35874cuda3std3__45__cpo5beginE,(_ZN88_INTERNAL_503b333c_52_flash_fwd_hdim96_fp16_paged_split_softcapall_sm80_cu_ceb34e2a_35874cuda3std3__490_GLOBAL__N__503b333c_52_flash_fwd_hdim96_fp16_paged_split_softcapall_sm80_cu_ceb34e2a_35876ignoreE - _ZN88_INTERNAL_503b333c_52_flash_fwd_hdim96_fp16_paged_split_softcapall_sm80_cu_ceb34e2a_35874cuda3std3__45__cpo5beginE)
_ZN88_INTERNAL_503b333c_52_flash_fwd_hdim96_fp16_paged_split_softcapall_sm80_cu_ceb34e2a_35874cuda3std3__45__cpo5beginE:
	.zero		1
	.type		_ZN88_INTERNAL_503b333c_52_flash_fwd_hdim96_fp16_paged_split_softcapall_sm80_cu_ceb34e2a_35874cuda3std3__490_GLOBAL__N__503b333c_52_flash_fwd_hdim96_fp16_paged_split_softcapall_sm80_cu_ceb34e2a_35876ignoreE,@object
	.size		_ZN88_INTERNAL_503b333c_52_flash_fwd_hdim96_fp16_paged_split_softcapall_sm80_cu_ceb34e2a_35874cuda3std3__490_GLOBAL__N__503b333c_52_flash_fwd_hdim96_fp16_paged_split_softcapall_sm80_cu_ceb34e2a_35876ignoreE,(_ZN88_INTERNAL_503b333c_52_flash_fwd_hdim96_fp16_paged_split_softcapall_sm80_cu_ceb34e2a_35874cute7productE - _ZN88_INTERNAL_503b333c_52_flash_fwd_hdim96_fp16_paged_split_softcapall_sm80_cu_ceb34e2a_35874cuda3std3__490_GLOBAL__N__503b333c_52_flash_fwd_hdim96_fp16_paged_split_softcapall_sm80_cu_ceb34e2a_35876ignoreE)
_ZN88_INTERNAL_503b333c_52_flash_fwd_hdim96_fp16_paged_split_softcapall_sm80_cu_ceb34e2a_35874cuda3std3__490_GLOBAL__N__503b333c_52_flash_fwd_hdim96_fp16_paged_split_softcapall_sm80_cu_ceb34e2a_35876ignoreE:
	.zero		1
	.type		_ZN88_INTERNAL_503b333c_52_flash_fwd_hdim96_fp16_paged_split_softcapall_sm80_cu_ceb34e2a_35874cute7productE,@object
	.size		_ZN88_INTERNAL_503b333c_52_flash_fwd_hdim96_fp16_paged_split_softcapall_sm80_cu_ceb34e2a_35874cute7productE,(_ZN88_INTERNAL_503b333c_52_flash_fwd_hdim96_fp16_paged_split_softcapall_sm80_cu_ceb34e2a_35874cuda3std3__45__cpo3endE - _ZN88_INTERNAL_503b333c_52_flash_fwd_hdim96_fp16_paged_split_softcapall_sm80_cu_ceb34e2a_35874cute7productE)
_ZN88_INTERNAL_503b333c_52_flash_fwd_hdim96_fp16_paged_split_softcapall_sm80_cu_ceb34e2a_35874cute7productE:
	.zero		1
	.type		_ZN88_INTERNAL_503b333c_52_flash_fwd_hdim96_fp16_paged_split_softcapall_sm80_cu_ceb34e2a_35874cuda3std3__45__cpo3endE,@object
	.size		_ZN88_INTERNAL_503b333c_52_flash_fwd_hdim96_fp16_paged_split_softcapall_sm80_cu_ceb34e2a_35874cuda3std3__45__cpo3endE,(_ZN88_INTERNAL_503b333c_52_flash_fwd_hdim96_fp16_paged_split_softcapall_sm80_cu_ceb34e2a_35874cuda3std3__419piecewise_constructE - _ZN88_INTERNAL_503b333c_52_flash_fwd_hdim96_fp16_paged_split_softcapall_sm80_cu_ceb34e2a_35874cuda3std3__45__cpo3endE)
_ZN88_INTERNAL_503b333c_52_flash_fwd_hdim96_fp16_paged_split_softcapall_sm80_cu_ceb34e2a_35874cuda3std3__45__cpo3endE:
	.zero		1
	.type		_ZN88_INTERNAL_503b333c_52_flash_fwd_hdim96_fp16_paged_split_softcapall_sm80_cu_ceb34e2a_35874cuda3std3__419piecewise_constructE,@object
	.size		_ZN88_INTERNAL_503b333c_52_flash_fwd_hdim96_fp16_paged_split_softcapall_sm80_cu_ceb34e2a_35874cuda3std3__419piecewise_constructE,(_ZN88_INTERNAL_503b333c_52_flash_fwd_hdim96_fp16_paged_split_softcapall_sm80_cu_ceb34e2a_35874cuda3std3__45__cpo4cendE - _ZN88_INTERNAL_503b333c_52_flash_fwd_hdim96_fp16_paged_split_softcapall_sm80_cu_ceb34e2a_35874cuda3std3__419piecewise_constructE)
_ZN88_INTERNAL_503b333c_52_flash_fwd_hdim96_fp16_paged_split_softcapall_sm80_cu_ceb34e2a_35874cuda3std3__419piecewise_constructE:
	.zero		1
	.type		_ZN88_INTERNAL_503b333c_52_flash_fwd_hdim96_fp16_paged_split_softcapall_sm80_cu_ceb34e2a_35874cuda3std3__45__cpo4cendE,@object
	.size		_ZN88_INTERNAL_503b333c_52_flash_fwd_hdim96_fp16_paged_split_softcapall_sm80_cu_ceb34e2a_35874cuda3std3__45__cpo4cendE,(_ZN88_INTERNAL_503b333c_52_flash_fwd_hdim96_fp16_paged_split_softcapall_sm80_cu_ceb34e2a_35874cuda3std6ranges3__45__cpo4swapE - _ZN88_INTERNAL_503b333c_52_flash_fwd_hdim96_fp16_paged_split_softcapall_sm80_cu_ceb34e2a_35874cuda3std3__45__cpo4cendE)
_ZN88_INTERNAL_503b333c_52_flash_fwd_hdim96_fp16_paged_split_softcapall_sm80_cu_ceb34e2a_35874cuda3std3__45__cpo4cendE:
	.zero		1
	.type		_ZN88_INTERNAL_503b333c_52_flash_fwd_hdim96_fp16_paged_split_softcapall_sm80_cu_ceb34e2a_35874cuda3std6ranges3__45__cpo4swapE,@object
	.size		_ZN88_INTERNAL_503b333c_52_flash_fwd_hdim96_fp16_paged_split_softcapall_sm80_cu_ceb34e2a_35874cuda3std6ranges3__45__cpo4swapE,(.L_7 - _ZN88_INTERNAL_503b333c_52_flash_fwd_hdim96_fp16_paged_split_softcapall_sm80_cu_ceb34e2a_35874cuda3std6ranges3__45__cpo4swapE)
_ZN88_INTERNAL_503b333c_52_flash_fwd_hdim96_fp16_paged_split_softcapall_sm80_cu_ceb34e2a_35874cuda3std6ranges3__45__cpo4swapE:
	.zero		1
.L_7:


//--------------------- .nv.constant0._ZN7cutlass13device_kernelIN5flash19enable_sm80_to_sm89INS1_16FlashAttnFwdSm80INS1_25CollectiveMainloopFwdSm80ILi4ELi1ELb0EN4cute5tupleIJNS5_1CILi128EEENS7_ILi64EEENS7_ILi96EEEEEELi96ENS_6half_tEfNS_4arch4Sm80ELb0ELb0ELb1ELb0ELb1ELb0ELb1ELb1EEENS1_21CollectiveEpilogueFwdINS6_IJS8_SA_S9_EEENS6_IJNS7_ILi1EEESI_SI_EEESC_SE_Li128ELb0ELb1ELb1ELb0EEENS1_19SingleTileSchedulerILb0ELb1ELb1ELi128EEEEEEEEEvNT_6ParamsE --------------------------
	.section	.nv.constant0._ZN7cutlass13device_kernelIN5flash19enable_sm80_to_sm89INS1_16FlashAttnFwdSm80INS1_25CollectiveMainloopFwdSm80ILi4ELi1ELb0EN4cute5tupleIJNS5_1CILi128EEENS7_ILi64EEENS7_ILi96EEEEEELi96ENS_6half_tEfNS_4arch4Sm80ELb0ELb0ELb1ELb0ELb1ELb0ELb1ELb1EEENS1_21CollectiveEpilogueFwdINS6_IJS8_SA_S9_EEENS6_IJNS7_ILi1EEESI_SI_EEESC_SE_Li128ELb0ELb1ELb1ELb0EEENS1_19SingleTileSchedulerILb0ELb1ELb1ELi128EEEEEEEEEvNT_6ParamsE,"a",@progbits
	.sectionflags	@""
	.align	4
.nv.constant0._ZN7cutlass13device_kernelIN5flash19enable_sm80_to_sm89INS1_16FlashAttnFwdSm80INS1_25CollectiveMainloopFwdSm80ILi4ELi1ELb0EN4cute5tupleIJNS5_1CILi128EEENS7_ILi64EEENS7_ILi96EEEEEELi96ENS_6half_tEfNS_4arch4Sm80ELb0ELb0ELb1ELb0ELb1ELb0ELb1ELb1EEENS1_21CollectiveEpilogueFwdINS6_IJS8_SA_S9_EEENS6_IJNS7_ILi1EEESI_SI_EEESC_SE_Li128ELb0ELb1ELb1ELb0EEENS1_19SingleTileSchedulerILb0ELb1ELb1ELi128EEEEEEEEEvNT_6ParamsE:
	.zero		1944


//--------------------- .nv.constant0._ZN7cutlass13device_kernelIN5flash19enable_sm80_to_sm89INS1_16FlashAttnFwdSm80INS1_25CollectiveMainloopFwdSm80ILi4ELi1ELb0EN4cute5tupleIJNS5_1CILi128EEENS7_ILi48EEENS7_ILi96EEEEEELi96ENS_6half_tEfNS_4arch4Sm80ELb0ELb0ELb1ELb1ELb1ELb0ELb1ELb1EEENS1_21CollectiveEpilogueFwdINS6_IJS8_SA_S9_EEENS6_IJNS7_ILi1EEESI_SI_EEESC_SE_Li128ELb1ELb1ELb1ELb0EEENS1_36VarlenDynamicPersistentTileSchedulerILi128ELi48ELi128ELi128ELb1ELb1ELb0ELb0ELb1ELb1EEEEEEEEEvNT_6ParamsE --------------------------
	.section	.nv.constant0._ZN7cutlass13device_kernelIN5flash19enable_sm80_to_sm89INS1_16FlashAttnFwdSm80INS1_25CollectiveMainloopFwdSm80ILi4ELi1ELb0EN4cute5tupleIJNS5_1CILi128EEENS7_ILi48EEENS7_ILi96EEEEEELi96ENS_6half_tEfNS_4arch4Sm80ELb0ELb0ELb1ELb1ELb1ELb0ELb1ELb1EEENS1_21CollectiveEpilogueFwdINS6_IJS8_SA_S9_EEENS6_IJNS7_ILi1EEESI_SI_EEESC_SE_Li128ELb1ELb1ELb1ELb0EEENS1_36VarlenDynamicPersistentTileSchedulerILi128ELi48ELi128ELi128ELb1ELb1ELb0ELb0ELb1ELb1EEEEEEEEEvNT_6ParamsE,"a",@progbits
	.sectionflags	@""
	.align	4
.nv.constant0._ZN7cutlass13device_kernelIN5flash19enable_sm80_to_sm89INS1_16FlashAttnFwdSm80INS1_25CollectiveMainloopFwdSm80ILi4ELi1ELb0EN4cute5tupleIJNS5_1CILi128EEENS7_ILi48EEENS7_ILi96EEEEEELi96ENS_6half_tEfNS_4arch4Sm80ELb0ELb0ELb1ELb1ELb1ELb0ELb1ELb1EEENS1_21CollectiveEpilogueFwdINS6_IJS8_SA_S9_EEENS6_IJNS7_ILi1EEESI_SI_EEESC_SE_Li128ELb1ELb1ELb1ELb0EEENS1_36VarlenDynamicPersistentTileSchedulerILi128ELi48ELi128ELi128ELb1ELb1ELb0ELb0ELb1ELb1EEEEEEEEEvNT_6ParamsE:
	.zero		1976


//--------------------- .nv.constant0._ZN7cutlass13device_kernelIN5flash19enable_sm80_to_sm89INS1_16FlashAttnFwdSm80INS1_25CollectiveMainloopFwdSm80ILi4ELi1ELb0EN4cute5tupleIJNS5_1CILi128EEENS7_ILi48EEENS7_ILi96EEEEEELi96ENS_6half_tEfNS_4arch4Sm80ELb0ELb0ELb1ELb1ELb1ELb1ELb1ELb1EEENS1_21CollectiveEpilogueFwdINS6_IJS8_SA_S9_EEENS6_IJNS7_ILi1EEESI_SI_EEESC_SE_Li128ELb1ELb1ELb1ELb0EEENS1_36VarlenDynamicPersistentTileSchedulerILi128ELi48ELi128ELi128ELb1ELb1ELb0ELb0ELb1ELb1EEEEEEEEEvNT_6ParamsE --------------------------
	.section	.nv.constant0._ZN7cutlass13device_kernelIN5flash19enable_sm80_to_sm89INS1_16FlashAttnFwdSm80INS1_25CollectiveMainloopFwdSm80ILi4ELi1ELb0EN4cute5tupleIJNS5_1CILi128EEENS7_ILi48EEENS7_ILi96EEEEEELi96ENS_6half_tEfNS_4arch4Sm80ELb0ELb0ELb1ELb1ELb1ELb1ELb1ELb1EEENS1_21CollectiveEpilogueFwdINS6_IJS8_SA_S9_EEENS6_IJNS7_ILi1EEESI_SI_EEESC_SE_Li128ELb1ELb1ELb1ELb0EEENS1_36VarlenDynamicPersistentTileSchedulerILi128ELi48ELi128ELi128ELb1ELb1ELb0ELb0ELb1ELb1EEEEEEEEEvNT_6ParamsE,"a",@progbits
	.sectionflags	@""
	.align	4
.nv.constant0._ZN7cutlass13device_kernelIN5flash19enable_sm80_to_sm89INS1_16FlashAttnFwdSm80INS1_25CollectiveMainloopFwdSm80ILi4ELi1ELb0EN4cute5tupleIJNS5_1CILi128EEENS7_ILi48EEENS7_ILi96EEEEEELi96ENS_6half_tEfNS_4arch4Sm80ELb0ELb0ELb1ELb1ELb1ELb1ELb1ELb1EEENS1_21CollectiveEpilogueFwdINS6_IJS8_SA_S9_EEENS6_IJNS7_ILi1EEESI_SI_EEESC_SE_Li128ELb1ELb1ELb1ELb0EEENS1_36VarlenDynamicPersistentTileSchedulerILi128ELi48ELi128ELi128ELb1ELb1ELb0ELb0ELb1ELb1EEEEEEEEEvNT_6ParamsE:
	.zero		1976


//--------------------- .nv.constant0._ZN7cutlass13device_kernelIN5flash19enable_sm80_to_sm89INS1_16FlashAttnFwdSm80INS1_25CollectiveMainloopFwdSm80ILi4ELi1ELb0EN4cute5tupleIJNS5_1CILi128EEENS7_ILi48EEENS7_ILi96EEEEEELi96ENS_6half_tEfNS_4arch4Sm80ELb0ELb1ELb1ELb0ELb1ELb0ELb1ELb1EEENS1_21CollectiveEpilogueFwdINS6_IJS8_SA_S9_EEENS6_IJNS7_ILi1EEESI_SI_EEESC_SE_Li128ELb0ELb1ELb1ELb0EEENS1_19SingleTileSchedulerILb0ELb1ELb1ELi128EEEEEEEEEvNT_6ParamsE --------------------------
	.section	.nv.constant0._ZN7cutlass13device_kernelIN5flash19enable_sm80_to_sm89INS1_16FlashAttnFwdSm80INS1_25CollectiveMainloopFwdSm80ILi4ELi1ELb0EN4cute5tupleIJNS5_1CILi128EEENS7_ILi48EEENS7_ILi96EEEEEELi96ENS_6half_tEfNS_4arch4Sm80ELb0ELb1ELb1ELb0ELb1ELb0ELb1ELb1EEENS1_21CollectiveEpilogueFwdINS6_IJS8_SA_S9_EEENS6_IJNS7_ILi1EEESI_SI_EEESC_SE_Li128ELb0ELb1ELb1ELb0EEENS1_19SingleTileSchedulerILb0ELb1ELb1ELi128EEEEEEEEEvNT_6ParamsE,"a",@progbits
	.sectionflags	@""
	.align	4
.nv.constant0._ZN7cutlass13device_kernelIN5flash19enable_sm80_to_sm89INS1_16FlashAttnFwdSm80INS1_25CollectiveMainloopFwdSm80ILi4ELi1ELb0EN4cute5tupleIJNS5_1CILi128EEENS7_ILi48EEENS7_ILi96EEEEEELi96ENS_6half_tEfNS_4arch4Sm80ELb0ELb1ELb1ELb0ELb1ELb0ELb1ELb1EEENS1_21CollectiveEpilogueFwdINS6_IJS8_SA_S9_EEENS6_IJNS7_ILi1EEESI_SI_EEESC_SE_Li128ELb0ELb1ELb1ELb0EEENS1_19SingleTileSchedulerILb0ELb1ELb1ELi128EEEEEEEEEvNT_6ParamsE:
	.zero		1944


//--------------------- .nv.constant0._ZN7cutlass13device_kernelIN5flash19enable_sm80_to_sm89INS1_16FlashAttnFwdSm80INS1_25CollectiveMainloopFwdSm80ILi4ELi1ELb0EN4cute5tupleIJNS5_1CILi128EEENS7_ILi48EEENS7_ILi96EEEEEELi96ENS_6half_tEfNS_4arch4Sm80ELb0ELb1ELb1ELb1ELb1ELb0ELb1ELb1EEENS1_21CollectiveEpilogueFwdINS6_IJS8_SA_S9_EEENS6_IJNS7_ILi1EEESI_SI_EEESC_SE_Li128ELb1ELb1ELb1ELb0EEENS1_36VarlenDynamicPersistentTileSchedulerILi128ELi48ELi128ELi128ELb1ELb1ELb0ELb1ELb0ELb1EEEEEEEEEvNT_6ParamsE --------------------------
	.section	.nv.constant0._ZN7cutlass13device_kernelIN5flash19enable_sm80_to_sm89INS1_16FlashAttnFwdSm80INS1_25CollectiveMainloopFwdSm80ILi4ELi1ELb0EN4cute5tupleIJNS5_1CILi128EEENS7_ILi48EEENS7_ILi96EEEEEELi96ENS_6half_tEfNS_4arch4Sm80ELb0ELb1ELb1ELb1ELb1ELb0ELb1ELb1EEENS1_21CollectiveEpilogueFwdINS6_IJS8_SA_S9_EEENS6_IJNS7_ILi1EEESI_SI_EEESC_SE_Li128ELb1ELb1ELb1ELb0EEENS1_36VarlenDynamicPersistentTileSchedulerILi128ELi48ELi128ELi128ELb1ELb1ELb0ELb1ELb0ELb1EEEEEEEEEvNT_6ParamsE,"a",@progbits
	.sectionflags	@""
	.align	4
.nv.constant0._ZN7cutlass13device_kernelIN5flash19enable_sm80_to_sm89INS1_16FlashAttnFwdSm80INS1_25CollectiveMainloopFwdSm80ILi4ELi1ELb0EN4cute5tupleIJNS5_1CILi128EEENS7_ILi48EEENS7_ILi96EEEEEELi96ENS_6half_tEfNS_4arch4Sm80ELb0ELb1ELb1ELb1ELb1ELb0ELb1ELb1EEENS1_21CollectiveEpilogueFwdINS6_IJS8_SA_S9_EEENS6_IJNS7_ILi1EEESI_SI_EEESC_SE_Li128ELb1ELb1ELb1ELb0EEENS1_36VarlenDynamicPersistentTileSchedulerILi128ELi48ELi128ELi128ELb1ELb1ELb0ELb1ELb0ELb1EEEEEEEEEvNT_6ParamsE:
	.zero		1976


//--------------------- .nv.constant0._ZN7cutlass13device_kernelIN5flash19enable_sm80_to_sm89INS1_16FlashAttnFwdSm80INS1_25CollectiveMainloopFwdSm80ILi4ELi1ELb0EN4cute5tupleIJNS5_1CILi128EEENS7_ILi48EEENS7_ILi96EEEEEELi96ENS_6half_tEfNS_4arch4Sm80ELb0ELb1ELb1ELb1ELb1ELb1ELb1ELb1EEENS1_21CollectiveEpilogueFwdINS6_IJS8_SA_S9_EEENS6_IJNS7_ILi1EEESI_SI_EEESC_SE_Li128ELb1ELb1ELb1ELb0EEENS1_36VarlenDynamicPersistentTileSchedulerILi128ELi48ELi128ELi128ELb1ELb1ELb0ELb1ELb0ELb1EEEEEEEEEvNT_6ParamsE --------------------------
	.section	.nv.constant0._ZN7cutlass13device_kernelIN5flash19enable_sm80_to_sm89INS1_16FlashAttnFwdSm80INS1_25CollectiveMainloopFwdSm80ILi4ELi1ELb0EN4cute5tupleIJNS5_1CILi128EEENS7_ILi48EEENS7_ILi96EEEEEELi96ENS_6half_tEfNS_4arch4Sm80ELb0ELb1ELb1ELb1ELb1ELb1ELb1ELb1EEENS1_21CollectiveEpilogueFwdINS6_IJS8_SA_S9_EEENS6_IJNS7_ILi1EEESI_SI_EEESC_SE_Li128ELb1ELb1ELb1ELb0EEENS1_36VarlenDynamicPersistentTileSchedulerILi128ELi48ELi128ELi128ELb1ELb1ELb0ELb1ELb0ELb1EEEEEEEEEvNT_6ParamsE,"a",@progbits
	.sectionflags	@""
	.align	4
.nv.constant0._ZN7cutlass13device_kernelIN5flash19enable_sm80_to_sm89INS1_16FlashAttnFwdSm80INS1_25CollectiveMainloopFwdSm80ILi4ELi1ELb0EN4cute5tupleIJNS5_1CILi128EEENS7_ILi48EEENS7_ILi96EEEEEELi96ENS_6half_tEfNS_4arch4Sm80ELb0ELb1ELb1ELb1ELb1ELb1ELb1ELb1EEENS1_21CollectiveEpilogueFwdINS6_IJS8_SA_S9_EEENS6_IJNS7_ILi1EEESI_SI_EEESC_SE_Li128ELb1ELb1ELb1ELb0EEENS1_36VarlenDynamicPersistentTileSchedulerILi128ELi48ELi128ELi128ELb1ELb1ELb0ELb1ELb0ELb1EEEEEEEEEvNT_6ParamsE:
	.zero		1976


//--------------------- .nv.constant0._ZN7cutlass13device_kernelIN5flash19enable_sm80_to_sm89INS1_16FlashAttnFwdSm80INS1_25CollectiveMainloopFwdSm80ILi4ELi1ELb0EN4cute5tupleIJNS5_1CILi128EEENS7_ILi64EEENS7_ILi96EEEEEELi96ENS_6half_tEfNS_4arch4Sm80ELb1ELb0ELb1ELb0ELb1ELb0ELb1ELb1EEENS1_21CollectiveEpilogueFwdINS6_IJS8_SA_S9_EEENS6_IJNS7_ILi1EEESI_SI_EEESC_SE_Li128ELb0ELb1ELb1ELb0EEENS1_30DynamicPersistentTileSchedulerILi128ELi128ELb1ELb1ELb0EEEEEEEEEvNT_6ParamsE --------------------------
	.section	.nv.constant0._ZN7cutlass13device_kernelIN5flash19enable_sm80_to_sm89INS1_16FlashAttnFwdSm80INS1_25CollectiveMainloopFwdSm80ILi4ELi1ELb0EN4cute5tupleIJNS5_1CILi128EEENS7_ILi64EEENS7_ILi96EEEEEELi96ENS_6half_tEfNS_4arch4Sm80ELb1ELb0ELb1ELb0ELb1ELb0ELb1ELb1EEENS1_21CollectiveEpilogueFwdINS6_IJS8_SA_S9_EEENS6_IJNS7_ILi1EEESI_SI_EEESC_SE_Li128ELb0ELb1ELb1ELb0EEENS1_30DynamicPersistentTileSchedulerILi128ELi128ELb1ELb1ELb0EEEEEEEEEvNT_6ParamsE,"a",@progbits
	.sectionflags	@""
	.align	4
.nv.constant0._ZN7cutlass13device_kernelIN5flash19enable_sm80_to_sm89INS1_16FlashAttnFwdSm80INS1_25CollectiveMainloopFwdSm80ILi4ELi1ELb0EN4cute5tupleIJNS5_1CILi128EEENS7_ILi64EEENS7_ILi96EEEEEELi96ENS_6half_tEfNS_4arch4Sm80ELb1ELb0ELb1ELb0ELb1ELb0ELb1ELb1EEENS1_21CollectiveEpilogueFwdINS6_IJS8_SA_S9_EEENS6_IJNS7_ILi1EEESI_SI_EEESC_SE_Li128ELb0ELb1ELb1ELb0EEENS1_30DynamicPersistentTileSchedulerILi128ELi128ELb1ELb1ELb0EEEEEEEEEvNT_6ParamsE:
	.zero		1960


//--------------------- .nv.constant0._ZN7cutlass13device_kernelIN5flash19enable_sm80_to_sm89INS1_16FlashAttnFwdSm80INS1_25CollectiveMainloopFwdSm80ILi4ELi1ELb0EN4cute5tupleIJNS5_1CILi128EEENS7_ILi48EEENS7_ILi96EEEEEELi96ENS_6half_tEfNS_4arch4Sm80ELb1ELb0ELb1ELb1ELb1ELb0ELb1ELb1EEENS1_21CollectiveEpilogueFwdINS6_IJS8_SA_S9_EEENS6_IJNS7_ILi1EEESI_SI_EEESC_SE_Li128ELb1ELb1ELb1ELb0EEENS1_36VarlenDynamicPersistentTileSchedulerILi128ELi48ELi128ELi128ELb1ELb1ELb0ELb1ELb1ELb1EEEEEEEEEvNT_6ParamsE --------------------------
	.section	.nv.constant0._ZN7cutlass13device_kernelIN5flash19enable_sm80_to_sm89INS1_16FlashAttnFwdSm80INS1_25CollectiveMainloopFwdSm80ILi4ELi1ELb0EN4cute5tupleIJNS5_1CILi128EEENS7_ILi48EEENS7_ILi96EEEEEELi96ENS_6half_tEfNS_4arch4Sm80ELb1ELb0ELb1ELb1ELb1ELb0ELb1ELb1EEENS1_21CollectiveEpilogueFwdINS6_IJS8_SA_S9_EEENS6_IJNS7_ILi1EEESI_SI_EEESC_SE_Li128ELb1ELb1ELb1ELb0EEENS1_36VarlenDynamicPersistentTileSchedulerILi128ELi48ELi128ELi128ELb1ELb1ELb0ELb1ELb1ELb1EEEEEEEEEvNT_6ParamsE,"a",@progbits
	.sectionflags	@""
	.align	4
.nv.constant0._ZN7cutlass13device_kernelIN5flash19enable_sm80_to_sm89INS1_16FlashAttnFwdSm80INS1_25CollectiveMainloopFwdSm80ILi4ELi1ELb0EN4cute5tupleIJNS5_1CILi128EEENS7_ILi48EEENS7_ILi96EEEEEELi96ENS_6half_tEfNS_4arch4Sm80ELb1ELb0ELb1ELb1ELb1ELb0ELb1ELb1EEENS1_21CollectiveEpilogueFwdINS6_IJS8_SA_S9_EEENS6_IJNS7_ILi1EEESI_SI_EEESC_SE_Li128ELb1ELb1ELb1ELb0EEENS1_36VarlenDynamicPersistentTileSchedulerILi128ELi48ELi128ELi128ELb1ELb1ELb0ELb1ELb1ELb1EEEEEEEEEvNT_6ParamsE:
	.zero		1976


//--------------------- .nv.constant0._ZN7cutlass13device_kernelIN5flash19enable_sm80_to_sm89INS1_16FlashAttnFwdSm80INS1_25CollectiveMainloopFwdSm80ILi4ELi1ELb0EN4cute5tupleIJNS5_1CILi128EEENS7_ILi48EEENS7_ILi96EEEEEELi96ENS_6half_tEfNS_4arch4Sm80ELb1ELb0ELb1ELb1ELb1ELb1ELb1ELb1EEENS1_21CollectiveEpilogueFwdINS6_IJS8_SA_S9_EEENS6_IJNS7_ILi1EEESI_SI_EEESC_SE_Li128ELb1ELb1ELb1ELb0EEENS1_36VarlenDynamicPersistentTileSchedulerILi128ELi48ELi128ELi128ELb1ELb1ELb0ELb1ELb1ELb1EEEEEEEEEvNT_6ParamsE --------------------------
	.section	.nv.constant0._ZN7cutlass13device_kernelIN5flash19enable_sm80_to_sm89INS1_16FlashAttnFwdSm80INS1_25CollectiveMainloopFwdSm80ILi4ELi1ELb0EN4cute5tupleIJNS5_1CILi128EEENS7_ILi48EEENS7_ILi96EEEEEELi96ENS_6half_tEfNS_4arch4Sm80ELb1ELb0ELb1ELb1ELb1ELb1ELb1ELb1EEENS1_21CollectiveEpilogueFwdINS6_IJS8_SA_S9_EEENS6_IJNS7_ILi1EEESI_SI_EEESC_SE_Li128ELb1ELb1ELb1ELb0EEENS1_36VarlenDynamicPersistentTileSchedulerILi128ELi48ELi128ELi128ELb1ELb1ELb0ELb1ELb1ELb1EEEEEEEEEvNT_6ParamsE,"a",@progbits
	.sectionflags	@""
	.align	4
.nv.constant0._ZN7cutlass13device_kernelIN5flash19enable_sm80_to_sm89INS1_16FlashAttnFwdSm80INS1_25CollectiveMainloopFwdSm80ILi4ELi1ELb0EN4cute5tupleIJNS5_1CILi128EEENS7_ILi48EEENS7_ILi96EEEEEELi96ENS_6half_tEfNS_4arch4Sm80ELb1ELb0ELb1ELb1ELb1ELb1ELb1ELb1EEENS1_21CollectiveEpilogueFwdINS6_IJS8_SA_S9_EEENS6_IJNS7_ILi1EEESI_SI_EEESC_SE_Li128ELb1ELb1ELb1ELb0EEENS1_36VarlenDynamicPersistentTileSchedulerILi128ELi48ELi128ELi128ELb1ELb1ELb0ELb1ELb1ELb1EEEEEEEEEvNT_6ParamsE:
	.zero		1976


//--------------------- .nv.constant0._ZN7cutlass13device_kernelIN5flash19enable_sm80_to_sm89INS1_16FlashAttnFwdSm80INS1_25CollectiveMainloopFwdSm80ILi4ELi1ELb0EN4cute5tupleIJNS5_1CILi128EEENS7_ILi64EEENS7_ILi96EEEEEELi96ENS_6half_tEfNS_4arch4Sm80ELb0ELb0ELb0ELb0ELb1ELb0ELb1ELb1EEENS1_21CollectiveEpilogueFwdINS6_IJS8_SA_S9_EEENS6_IJNS7_ILi1EEESI_SI_EEESC_SE_Li128ELb0ELb1ELb1ELb0EEENS1_19SingleTileSchedulerILb0ELb1ELb1ELi128EEEEEEEEEvNT_6ParamsE --------------------------
	.section	.nv.constant0._ZN7cutlass13device_kernelIN5flash19enable_sm80_to_sm89INS1_16FlashAttnFwdSm80INS1_25CollectiveMainloopFwdSm80ILi4ELi1ELb0EN4cute5tupleIJNS5_1CILi128EEENS7_ILi64EEENS7_ILi96EEEEEELi96ENS_6half_tEfNS_4arch4Sm80ELb0ELb0ELb0ELb0ELb1ELb0ELb1ELb1EEENS1_21CollectiveEpilogueFwdINS6_IJS8_SA_S9_EEENS6_IJNS7_ILi1EEESI_SI_EEESC_SE_Li128ELb0ELb1ELb1ELb0EEENS1_19SingleTileSchedulerILb0ELb1ELb1ELi128EEEEEEEEEvNT_6ParamsE,"a",@progbits
	.sectionflags	@""
	.align	4
.nv.constant0._ZN7cutlass13device_kernelIN5flash19enable_sm80_to_sm89INS1_16FlashAttnFwdSm80INS1_25CollectiveMainloopFwdSm80ILi4ELi1ELb0EN4cute5tupleIJNS5_1CILi128EEENS7_ILi64EEENS7_ILi96EEEEEELi96ENS_6half_tEfNS_4arch4Sm80ELb0ELb0ELb0ELb0ELb1ELb0ELb1ELb1EEENS1_21CollectiveEpilogueFwdINS6_IJS8_SA_S9_EEENS6_IJNS7_ILi1EEESI_SI_EEESC_SE_Li128ELb0ELb1ELb1ELb0EEENS1_19SingleTileSchedulerILb0ELb1ELb1ELi128EEEEEEEEEvNT_6ParamsE:
	.zero		1944


//--------------------- .nv.constant0._ZN7cutlass13device_kernelIN5flash19enable_sm80_to_sm89INS1_16FlashAttnFwdSm80INS1_25CollectiveMainloopFwdSm80ILi4ELi1ELb0EN4cute5tupleIJNS5_1CILi128EEENS7_ILi48EEENS7_ILi96EEEEEELi96ENS_6half_tEfNS_4arch4Sm80ELb0ELb0ELb0ELb1ELb1ELb0ELb1ELb1EEENS1_21CollectiveEpilogueFwdINS6_IJS8_SA_S9_EEENS6_IJNS7_ILi1EEESI_SI_EEESC_SE_Li128ELb1ELb1ELb1ELb0EEENS1_36VarlenDynamicPersistentTileSchedulerILi128ELi48ELi128ELi128ELb1ELb1ELb0ELb0ELb1ELb1EEEEEEEEEvNT_6ParamsE --------------------------
	.section	.nv.constant0._ZN7cutlass13device_kernelIN5flash19enable_sm80_to_sm89INS1_16FlashAttnFwdSm80INS1_25CollectiveMainloopFwdSm80ILi4ELi1ELb0EN4cute5tupleIJNS5_1CILi128EEENS7_ILi48EEENS7_ILi96EEEEEELi96ENS_6half_tEfNS_4arch4Sm80ELb0ELb0ELb0ELb1ELb1ELb0ELb1ELb1EEENS1_21CollectiveEpilogueFwdINS6_IJS8_SA_S9_EEENS6_IJNS7_ILi1EEESI_SI_EEESC_SE_Li128ELb1ELb1ELb1ELb0EEENS1_36VarlenDynamicPersistentTileSchedulerILi128ELi48ELi128ELi128ELb1ELb1ELb0ELb0ELb1ELb1EEEEEEEEEvNT_6ParamsE,"a",@progbits
	.sectionflags	@""
	.align	4
.nv.constant0._ZN7cutlass13device_kernelIN5flash19enable_sm80_to_sm89INS1_16FlashAttnFwdSm80INS1_25CollectiveMainloopFwdSm80ILi4ELi1ELb0EN4cute5tupleIJNS5_1CILi128EEENS7_ILi48EEENS7_ILi96EEEEEELi96ENS_6half_tEfNS_4arch4Sm80ELb0ELb0ELb0ELb1ELb1ELb0ELb1ELb1EEENS1_21CollectiveEpilogueFwdINS6_IJS8_SA_S9_EEENS6_IJNS7_ILi1EEESI_SI_EEESC_SE_Li128ELb1ELb1ELb1ELb0EEENS1_36VarlenDynamicPersistentTileSchedulerILi128ELi48ELi128ELi128ELb1ELb1ELb0ELb0ELb1ELb1EEEEEEEEEvNT_6ParamsE:
	.zero		1976


//--------------------- .nv.constant0._ZN7cutlass13device_kernelIN5flash19enable_sm80_to_sm89INS1_16FlashAttnFwdSm80INS1_25CollectiveMainloopFwdSm80ILi4ELi1ELb0EN4cute5tupleIJNS5_1CILi128EEENS7_ILi48EEENS7_ILi96EEEEEELi96ENS_6half_tEfNS_4arch4Sm80ELb0ELb0ELb0ELb1ELb1ELb1ELb1ELb1EEENS1_21CollectiveEpilogueFwdINS6_IJS8_SA_S9_EEENS6_IJNS7_ILi1EEESI_SI_EEESC_SE_Li128ELb1ELb1ELb1ELb0EEENS1_36VarlenDynamicPersistentTileSchedulerILi128ELi48ELi128ELi128ELb1ELb1ELb0ELb0ELb1ELb1EEEEEEEEEvNT_6ParamsE --------------------------
	.section	.nv.constant0._ZN7cutlass13device_kernelIN5flash19enable_sm80_to_sm89INS1_16FlashAttnFwdSm80INS1_25CollectiveMainloopFwdSm80ILi4ELi1ELb0EN4cute5tupleIJNS5_1CILi128EEENS7_ILi48EEENS7_ILi96EEEEEELi96ENS_6half_tEfNS_4arch4Sm80ELb0ELb0ELb0ELb1ELb1ELb1ELb1ELb1EEENS1_21CollectiveEpilogueFwdINS6_IJS8_SA_S9_EEENS6_IJNS7_ILi1EEESI_SI_EEESC_SE_Li128ELb1ELb1ELb1ELb0EEENS1_36VarlenDynamicPersistentTileSchedulerILi128ELi48ELi128ELi128ELb1ELb1ELb0ELb0ELb1ELb1EEEEEEEEEvNT_6ParamsE,"a",@progbits
	.sectionflags	@""
	.align	4
.nv.constant0._ZN7cutlass13device_kernelIN5flash19enable_sm80_to_sm89INS1_16FlashAttnFwdSm80INS1_25CollectiveMainloopFwdSm80ILi4ELi1ELb0EN4cute5tupleIJNS5_1CILi128EEENS7_ILi48EEENS7_ILi96EEEEEELi96ENS_6half_tEfNS_4arch4Sm80ELb0ELb0ELb0ELb1ELb1ELb1ELb1ELb1EEENS1_21CollectiveEpilogueFwdINS6_IJS8_SA_S9_EEENS6_IJNS7_ILi1EEESI_SI_EEESC_SE_Li128ELb1ELb1ELb1ELb0EEENS1_36VarlenDynamicPersistentTileSchedulerILi128ELi48ELi128ELi128ELb1ELb1ELb0ELb0ELb1ELb1EEEEEEEEEvNT_6ParamsE:
	.zero		1976


//--------------------- .nv.constant0._ZN7cutlass13device_kernelIN5flash19enable_sm80_to_sm89INS1_16FlashAttnFwdSm80INS1_25CollectiveMainloopFwdSm80ILi4ELi1ELb0EN4cute5tupleIJNS5_1CILi128EEENS7_ILi48EEENS7_ILi96EEEEEELi96ENS_6half_tEfNS_4arch4Sm80ELb0ELb1ELb0ELb0ELb1ELb0ELb1ELb1EEENS1_21CollectiveEpilogueFwdINS6_IJS8_SA_S9_EEENS6_IJNS7_ILi1EEESI_SI_EEESC_SE_Li128ELb0ELb1ELb1ELb0EEENS1_19SingleTileSchedulerILb0ELb1ELb1ELi128EEEEEEEEEvNT_6ParamsE --------------------------
	.section	.nv.constant0._ZN7cutlass13device_kernelIN5flash19enable_sm80_to_sm89INS1_16FlashAttnFwdSm80INS1_25CollectiveMainloopFwdSm80ILi4ELi1ELb0EN4cute5tupleIJNS5_1CILi128EEENS7_ILi48EEENS7_ILi96EEEEEELi96ENS_6half_tEfNS_4arch4Sm80ELb0ELb1ELb0ELb0ELb1ELb0ELb1ELb1EEENS1_21CollectiveEpilogueFwdINS6_IJS8_SA_S9_EEENS6_IJNS7_ILi1EEESI_SI_EEESC_SE_Li128ELb0ELb1ELb1ELb0EEENS1_19SingleTileSchedulerILb0ELb1ELb1ELi128EEEEEEEEEvNT_6ParamsE,"a",@progbits
	.sectionflags	@""
	.align	4
.nv.constant0._ZN7cutlass13device_kernelIN5flash19enable_sm80_to_sm89INS1_16FlashAttnFwdSm80INS1_25CollectiveMainloopFwdSm80ILi4ELi1ELb0EN4cute5tupleIJNS5_1CILi128EEENS7_ILi48EEENS7_ILi96EEEEEELi96ENS_6half_tEfNS_4arch4Sm80ELb0ELb1ELb0ELb0ELb1ELb0ELb1ELb1EEENS1_21CollectiveEpilogueFwdINS6_IJS8_SA_S9_EEENS6_IJNS7_ILi1EEESI_SI_EEESC_SE_Li128ELb0ELb1ELb1ELb0EEENS1_19SingleTileSchedulerILb0ELb1ELb1ELi128EEEEEEEEEvNT_6ParamsE:
	.zero		1944


//--------------------- .nv.constant0._ZN7cutlass13device_kernelIN5flash19enable_sm80_to_sm89INS1_16FlashAttnFwdSm80INS1_25CollectiveMainloopFwdSm80ILi4ELi1ELb0EN4cute5tupleIJNS5_1CILi128EEENS7_ILi48EEENS7_ILi96EEEEEELi96ENS_6half_tEfNS_4arch4Sm80ELb0ELb1ELb0ELb1ELb1ELb0ELb1ELb1EEENS1_21CollectiveEpilogueFwdINS6_IJS8_SA_S9_EEENS6_IJNS7_ILi1EEESI_SI_EEESC_SE_Li128ELb1ELb1ELb1ELb0EEENS1_36VarlenDynamicPersistentTileSchedulerILi128ELi48ELi128ELi128ELb1ELb1ELb0ELb1ELb0ELb1EEEEEEEEEvNT_6ParamsE --------------------------
	.section	.nv.constant0._ZN7cutlass13device_kernelIN5flash19enable_sm80_to_sm89INS1_16FlashAttnFwdSm80INS1_25CollectiveMainloopFwdSm80ILi4ELi1ELb0EN4cute5tupleIJNS5_1CILi128EEENS7_ILi48EEENS7_ILi96EEEEEELi96ENS_6half_tEfNS_4arch4Sm80ELb0ELb1ELb0ELb1ELb1ELb0ELb1ELb1EEENS1_21CollectiveEpilogueFwdINS6_IJS8_SA_S9_EEENS6_IJNS7_ILi1EEESI_SI_EEESC_SE_Li128ELb1ELb1ELb1ELb0EEENS1_36VarlenDynamicPersistentTileSchedulerILi128ELi48ELi128ELi128ELb1ELb1ELb0ELb1ELb0ELb1EEEEEEEEEvNT_6ParamsE,"a",@progbits
	.sectionflags	@""
	.align	4
.nv.constant0._ZN7cutlass13device_kernelIN5flash19enable_sm80_to_sm89INS1_16FlashAttnFwdSm80INS1_25CollectiveMainloopFwdSm80ILi4ELi1ELb0EN4cute5tupleIJNS5_1CILi128EEENS7_ILi48EEENS7_ILi96EEEEEELi96ENS_6half_tEfNS_4arch4Sm80ELb0ELb1ELb0ELb1ELb1ELb0ELb1ELb1EEENS1_21CollectiveEpilogueFwdINS6_IJS8_SA_S9_EEENS6_IJNS7_ILi1EEESI_SI_EEESC_SE_Li128ELb1ELb1ELb1ELb0EEENS1_36VarlenDynamicPersistentTileSchedulerILi128ELi48ELi128ELi128ELb1ELb1ELb0ELb1ELb0ELb1EEEEEEEEEvNT_6ParamsE:
	.zero		1976


//--------------------- .nv.constant0._ZN7cutlass13device_kernelIN5flash19enable_sm80_to_sm89INS1_16FlashAttnFwdSm80INS1_25CollectiveMainloopFwdSm80ILi4ELi1ELb0EN4cute5tupleIJNS5_1CILi128EEENS7_ILi48EEENS7_ILi96EEEEEELi96ENS_6half_tEfNS_4arch4Sm80ELb0ELb1ELb0ELb1ELb1ELb1ELb1ELb1EEENS1_21CollectiveEpilogueFwdINS6_IJS8_SA_S9_EEENS6_IJNS7_ILi1EEESI_SI_EEESC_SE_Li128ELb1ELb1ELb1ELb0EEENS1_36VarlenDynamicPersistentTileSchedulerILi128ELi48ELi128ELi128ELb1ELb1ELb0ELb1ELb0ELb1EEEEEEEEEvNT_6ParamsE --------------------------
	.section	.nv.constant0._ZN7cutlass13device_kernelIN5flash19enable_sm80_to_sm89INS1_16FlashAttnFwdSm80INS1_25CollectiveMainloopFwdSm80ILi4ELi1ELb0EN4cute5tupleIJNS5_1CILi128EEENS7_ILi48EEENS7_ILi96EEEEEELi96ENS_6half_tEfNS_4arch4Sm80ELb0ELb1ELb0ELb1ELb1ELb1ELb1ELb1EEENS1_21CollectiveEpilogueFwdINS6_IJS8_SA_S9_EEENS6_IJNS7_ILi1EEESI_SI_EEESC_SE_Li128ELb1ELb1ELb1ELb0EEENS1_36VarlenDynamicPersistentTileSchedulerILi128ELi48ELi128ELi128ELb1ELb1ELb0ELb1ELb0ELb1EEEEEEEEEvNT_6ParamsE,"a",@progbits
	.sectionflags	@""
	.align	4
.nv.constant0._ZN7cutlass13device_kernelIN5flash19enable_sm80_to_sm89INS1_16FlashAttnFwdSm80INS1_25CollectiveMainloopFwdSm80ILi4ELi1ELb0EN4cute5tupleIJNS5_1CILi128EEENS7_ILi48EEENS7_ILi96EEEEEELi96ENS_6half_tEfNS_4arch4Sm80ELb0ELb1ELb0ELb1ELb1ELb1ELb1ELb1EEENS1_21CollectiveEpilogueFwdINS6_IJS8_SA_S9_EEENS6_IJNS7_ILi1EEESI_SI_EEESC_SE_Li128ELb1ELb1ELb1ELb0EEENS1_36VarlenDynamicPersistentTileSchedulerILi128ELi48ELi128ELi128ELb1ELb1ELb0ELb1ELb0ELb1EEEEEEEEEvNT_6ParamsE:
	.zero		1976


//--------------------- .nv.constant0._ZN7cutlass13device_kernelIN5flash19enable_sm80_to_sm89INS1_16FlashAttnFwdSm80INS1_25CollectiveMainloopFwdSm80ILi4ELi1ELb0EN4cute5tupleIJNS5_1CILi128EEENS7_ILi64EEENS7_ILi96EEEEEELi96ENS_6half_tEfNS_4arch4Sm80ELb1ELb0ELb0ELb0ELb1ELb0ELb1ELb1EEENS1_21CollectiveEpilogueFwdINS6_IJS8_SA_S9_EEENS6_IJNS7_ILi1EEESI_SI_EEESC_SE_Li128ELb0ELb1ELb1ELb0EEENS1_30DynamicPersistentTileSchedulerILi128ELi128ELb1ELb1ELb0EEEEEEEEEvNT_6ParamsE --------------------------
	.section	.nv.constant0._ZN7cutlass13device_kernelIN5flash19enable_sm80_to_sm89INS1_16FlashAttnFwdSm80INS1_25CollectiveMainloopFwdSm80ILi4ELi1ELb0EN4cute5tupleIJNS5_1CILi128EEENS7_ILi64EEENS7_ILi96EEEEEELi96ENS_6half_tEfNS_4arch4Sm80ELb1ELb0ELb0ELb0ELb1ELb0ELb1ELb1EEENS1_21CollectiveEpilogueFwdINS6_IJS8_SA_S9_EEENS6_IJNS7_ILi1EEESI_SI_EEESC_SE_Li128ELb0ELb1ELb1ELb0EEENS1_30DynamicPersistentTileSchedulerILi128ELi128ELb1ELb1ELb0EEEEEEEEEvNT_6ParamsE,"a",@progbits
	.sectionflags	@""
	.align	4
.nv.constant0._ZN7cutlass13device_kernelIN5flash19enable_sm80_to_sm89INS1_16FlashAttnFwdSm80INS1_25CollectiveMainloopFwdSm80ILi4ELi1ELb0EN4cute5tupleIJNS5_1CILi128EEENS7_ILi64EEENS7_ILi96EEEEEELi96ENS_6half_tEfNS_4arch4Sm80ELb1ELb0ELb0ELb0ELb1ELb0ELb1ELb1EEENS1_21CollectiveEpilogueFwdINS6_IJS8_SA_S9_EEENS6_IJNS7_ILi1EEESI_SI_EEESC_SE_Li128ELb0ELb1ELb1ELb0EEENS1_30DynamicPersistentTileSchedulerILi128ELi128ELb1ELb1ELb0EEEEEEEEEvNT_6ParamsE:
	.zero		1960


//--------------------- .nv.constant0._ZN7cutlass13device_kernelIN5flash19enable_sm80_to_sm89INS1_16FlashAttnFwdSm80INS1_25CollectiveMainloopFwdSm80ILi4ELi1ELb0EN4cute5tupleIJNS5_1CILi128EEENS7_ILi48EEENS7_ILi96EEEEEELi96ENS_6half_tEfNS_4arch4Sm80ELb1ELb0ELb0ELb1ELb1ELb0ELb1ELb1EEENS1_21CollectiveEpilogueFwdINS6_IJS8_SA_S9_EEENS6_IJNS7_ILi1EEESI_SI_EEESC_SE_Li128ELb1ELb1ELb1ELb0EEENS1_36VarlenDynamicPersistentTileSchedulerILi128ELi48ELi128ELi128ELb1ELb1ELb0ELb1ELb1ELb1EEEEEEEEEvNT_6ParamsE --------------------------
	.section	.nv.constant0._ZN7cutlass13device_kernelIN5flash19enable_sm80_to_sm89INS1_16FlashAttnFwdSm80INS1_25CollectiveMainloopFwdSm80ILi4ELi1ELb0EN4cute5tupleIJNS5_1CILi128EEENS7_ILi48EEENS7_ILi96EEEEEELi96ENS_6half_tEfNS_4arch4Sm80ELb1ELb0ELb0ELb1ELb1ELb0ELb1ELb1EEENS1_21CollectiveEpilogueFwdINS6_IJS8_SA_S9_EEENS6_IJNS7_ILi1EEESI_SI_EEESC_SE_Li128ELb1ELb1ELb1ELb0EEENS1_36VarlenDynamicPersistentTileSchedulerILi128ELi48ELi128ELi128ELb1ELb1ELb0ELb1ELb1ELb1EEEEEEEEEvNT_6ParamsE,"a",@progbits
	.sectionflags	@""
	.align	4
.nv.constant0._ZN7cutlass13device_kernelIN5flash19enable_sm80_to_sm89INS1_16FlashAttnFwdSm80INS1_25CollectiveMainloopFwdSm80ILi4ELi1ELb0EN4cute5tupleIJNS5_1CILi128EEENS7_ILi48EEENS7_ILi96EEEEEELi96ENS_6half_tEfNS_4arch4Sm80ELb1ELb0ELb0ELb1ELb1ELb0ELb1ELb1EEENS1_21CollectiveEpilogueFwdINS6_IJS8_SA_S9_EEENS6_IJNS7_ILi1EEESI_SI_EEESC_SE_Li128ELb1ELb1ELb1ELb0EEENS1_36VarlenDynamicPersistentTileSchedulerILi128ELi48ELi128ELi128ELb1ELb1ELb0ELb1ELb1ELb1EEEEEEEEEvNT_6ParamsE:
	.zero		1976


//--------------------- .nv.constant0._ZN7cutlass13device_kernelIN5flash19enable_sm80_to_sm89INS1_16FlashAttnFwdSm80INS1_25CollectiveMainloopFwdSm80ILi4ELi1ELb0EN4cute5tupleIJNS5_1CILi128EEENS7_ILi48EEENS7_ILi96EEEEEELi96ENS_6half_tEfNS_4arch4Sm80ELb1ELb0ELb0ELb1ELb1ELb1ELb1ELb1EEENS1_21CollectiveEpilogueFwdINS6_IJS8_SA_S9_EEENS6_IJNS7_ILi1EEESI_SI_EEESC_SE_Li128ELb1ELb1ELb1ELb0EEENS1_36VarlenDynamicPersistentTileSchedulerILi128ELi48ELi128ELi128ELb1ELb1ELb0ELb1ELb1ELb1EEEEEEEEEvNT_6ParamsE --------------------------
	.section	.nv.constant0._ZN7cutlass13device_kernelIN5flash19enable_sm80_to_sm89INS1_16FlashAttnFwdSm80INS1_25CollectiveMainloopFwdSm80ILi4ELi1ELb0EN4cute5tupleIJNS5_1CILi128EEENS7_ILi48EEENS7_ILi96EEEEEELi96ENS_6half_tEfNS_4arch4Sm80ELb1ELb0ELb0ELb1ELb1ELb1ELb1ELb1EEENS1_21CollectiveEpilogueFwdINS6_IJS8_SA_S9_EEENS6_IJNS7_ILi1EEESI_SI_EEESC_SE_Li128ELb1ELb1ELb1ELb0EEENS1_36VarlenDynamicPersistentTileSchedulerILi128ELi48ELi128ELi128ELb1ELb1ELb0ELb1ELb1ELb1EEEEEEEEEvNT_6ParamsE,"a",@progbits
	.sectionflags	@""
	.align	4
.nv.constant0._ZN7cutlass13device_kernelIN5flash19enable_sm80_to_sm89INS1_16FlashAttnFwdSm80INS1_25CollectiveMainloopFwdSm80ILi4ELi1ELb0EN4cute5tupleIJNS5_1CILi128EEENS7_ILi48EEENS7_ILi96EEEEEELi96ENS_6half_tEfNS_4arch4Sm80ELb1ELb0ELb0ELb1ELb1ELb1ELb1ELb1EEENS1_21CollectiveEpilogueFwdINS6_IJS8_SA_S9_EEENS6_IJNS7_ILi1EEESI_SI_EEESC_SE_Li128ELb1ELb1ELb1ELb0EEENS1_36VarlenDynamicPersistentTileSchedulerILi128ELi48ELi128ELi128ELb1ELb1ELb0ELb1ELb1ELb1EEEEEEEEEvNT_6ParamsE:
	.zero		1976


//--------------------- SYMBOLS --------------------------

	.type		.nv.reservedSmem.offset0,@object
	.size		.nv.reservedSmem.offset0,0x4
